//
// Generated by NVIDIA NVVM Compiler
//
// Compiler Build ID: CL-36424714
// Cuda compilation tools, release 13.0, V13.0.88
// Based on NVVM 20.0.0
//

.version 9.0
.target sm_100
.address_size 64

	// .globl	_Z15transposeKernelN13neuralnetwork4cuda12LayerWeightsES1_j
.extern .func __assertfail
(
	.param .b64 __assertfail_param_0,
	.param .b64 __assertfail_param_1,
	.param .b32 __assertfail_param_2,
	.param .b64 __assertfail_param_3,
	.param .b64 __assertfail_param_4
)
;
.global .align 4 .b8 precalc_xorwow_matrix[102400];
.global .align 4 .b8 precalc_xorwow_offset_matrix[102400];
.global .align 4 .b8 mrg32k3aM1[2304];
.global .align 4 .b8 mrg32k3aM2[2304];
.global .align 4 .b8 mrg32k3aM1SubSeq[2016];
.global .align 4 .b8 mrg32k3aM2SubSeq[2016];
.global .align 4 .b8 mrg32k3aM1Seq[2304];
.global .align 4 .b8 mrg32k3aM2Seq[2304];
.const .align 8 .b8 __cr_lgamma_table[72];
.global .align 1 .b8 __unnamed_1[75] = {102, 108, 111, 97, 116, 32, 42, 110, 101, 117, 114, 97, 108, 110, 101, 116, 119, 111, 114, 107, 58, 58, 99, 117, 100, 97, 58, 58, 76, 97, 121, 101, 114, 87, 101, 105, 103, 104, 116, 115, 58, 58, 69, 108, 101, 109, 40, 117, 110, 115, 105, 103, 110, 101, 100, 32, 105, 110, 116, 44, 32, 117, 110, 115, 105, 103, 110, 101, 100, 32, 105, 110, 116, 41};
.global .align 1 .b8 __unnamed_2[87] = {102, 108, 111, 97, 116, 32, 42, 110, 101, 117, 114, 97, 108, 110, 101, 116, 119, 111, 114, 107, 58, 58, 99, 117, 100, 97, 58, 58, 83, 97, 109, 112, 108, 101, 115, 66, 97, 116, 99, 104, 58, 58, 84, 97, 114, 103, 101, 116, 79, 117, 116, 112, 117, 116, 69, 108, 101, 109, 40, 117, 110, 115, 105, 103, 110, 101, 100, 32, 105, 110, 116, 44, 32, 117, 110, 115, 105, 103, 110, 101, 100, 32, 105, 110, 116, 41};
.global .align 1 .b8 __unnamed_3[86] = {102, 108, 111, 97, 116, 32, 42, 110, 101, 117, 114, 97, 108, 110, 101, 116, 119, 111, 114, 107, 58, 58, 99, 117, 100, 97, 58, 58, 76, 97, 121, 101, 114, 66, 97, 116, 99, 104, 79, 117, 116, 112, 117, 116, 115, 58, 58, 79, 117, 116, 112, 117, 116, 69, 108, 101, 109, 40, 117, 110, 115, 105, 103, 110, 101, 100, 32, 105, 110, 116, 44, 32, 117, 110, 115, 105, 103, 110, 101, 100, 32, 105, 110, 116, 41};
.global .align 1 .b8 __unnamed_4[90] = {102, 108, 111, 97, 116, 32, 42, 110, 101, 117, 114, 97, 108, 110, 101, 116, 119, 111, 114, 107, 58, 58, 99, 117, 100, 97, 58, 58, 76, 97, 121, 101, 114, 66, 97, 116, 99, 104, 79, 117, 116, 112, 117, 116, 115, 58, 58, 68, 101, 114, 105, 118, 97, 116, 105, 118, 101, 69, 108, 101, 109, 40, 117, 110, 115, 105, 103, 110, 101, 100, 32, 105, 110, 116, 44, 32, 117, 110, 115, 105, 103, 110, 101, 100, 32, 105, 110, 116, 41};
.global .align 1 .b8 __unnamed_5[79] = {102, 108, 111, 97, 116, 32, 42, 110, 101, 117, 114, 97, 108, 110, 101, 116, 119, 111, 114, 107, 58, 58, 99, 117, 100, 97, 58, 58, 76, 97, 121, 101, 114, 66, 97, 116, 99, 104, 68, 101, 108, 116, 97, 115, 58, 58, 69, 108, 101, 109, 40, 117, 110, 115, 105, 103, 110, 101, 100, 32, 105, 110, 116, 44, 32, 117, 110, 115, 105, 103, 110, 101, 100, 32, 105, 110, 116, 41};
.global .align 1 .b8 __unnamed_6[67] = {102, 108, 111, 97, 116, 32, 97, 99, 116, 105, 118, 97, 116, 105, 111, 110, 86, 97, 108, 117, 101, 40, 102, 108, 111, 97, 116, 44, 32, 110, 101, 117, 114, 97, 108, 110, 101, 116, 119, 111, 114, 107, 58, 58, 99, 117, 100, 97, 58, 58, 76, 97, 121, 101, 114, 65, 99, 116, 105, 118, 97, 116, 105, 111, 110, 41};
.global .align 1 .b8 __unnamed_7[79] = {102, 108, 111, 97, 116, 32, 97, 99, 116, 105, 118, 97, 116, 105, 111, 110, 68, 101, 114, 105, 118, 97, 116, 105, 118, 101, 40, 102, 108, 111, 97, 116, 44, 32, 102, 108, 111, 97, 116, 44, 32, 110, 101, 117, 114, 97, 108, 110, 101, 116, 119, 111, 114, 107, 58, 58, 99, 117, 100, 97, 58, 58, 76, 97, 121, 101, 114, 65, 99, 116, 105, 118, 97, 116, 105, 111, 110, 41};
.global .align 1 .b8 __unnamed_8[59] = {118, 111, 105, 100, 32, 115, 111, 102, 116, 109, 97, 120, 75, 101, 114, 110, 101, 108, 40, 110, 101, 117, 114, 97, 108, 110, 101, 116, 119, 111, 114, 107, 58, 58, 99, 117, 100, 97, 58, 58, 76, 97, 121, 101, 114, 66, 97, 116, 99, 104, 79, 117, 116, 112, 117, 116, 115, 41};
.global .align 1 .b8 __unnamed_9[97] = {118, 111, 105, 100, 32, 105, 110, 105, 116, 105, 97, 108, 105, 115, 101, 65, 100, 97, 109, 87, 101, 105, 103, 104, 116, 115, 40, 110, 101, 117, 114, 97, 108, 110, 101, 116, 119, 111, 114, 107, 58, 58, 99, 117, 100, 97, 58, 58, 76, 97, 121, 101, 114, 87, 101, 105, 103, 104, 116, 115, 44, 32, 110, 101, 117, 114, 97, 108, 110, 101, 116, 119, 111, 114, 107, 58, 58, 99, 117, 100, 97, 58, 58, 76, 97, 121, 101, 114, 87, 101, 105, 103, 104, 116, 115, 41};
.global .align 1 .b8 __unnamed_10[141] = {118, 111, 105, 100, 32, 108, 97, 115, 116, 76, 97, 121, 101, 114, 68, 101, 108, 116, 97, 115, 75, 101, 114, 110, 101, 108, 40, 110, 101, 117, 114, 97, 108, 110, 101, 116, 119, 111, 114, 107, 58, 58, 99, 117, 100, 97, 58, 58, 76, 97, 121, 101, 114, 66, 97, 116, 99, 104, 79, 117, 116, 112, 117, 116, 115, 44, 32, 110, 101, 117, 114, 97, 108, 110, 101, 116, 119, 111, 114, 107, 58, 58, 99, 117, 100, 97, 58, 58, 83, 97, 109, 112, 108, 101, 115, 66, 97, 116, 99, 104, 44, 32, 110, 101, 117, 114, 97, 108, 110, 101, 116, 119, 111, 114, 107, 58, 58, 99, 117, 100, 97, 58, 58, 76, 97, 121, 101, 114, 66, 97, 116, 99, 104, 68, 101, 108, 116, 97, 115, 41};
.global .align 1 .b8 $str[6] = {102, 97, 108, 115, 101};
.global .align 1 .b8 $str$1[27] = {47, 116, 109, 112, 47, 115, 97, 115, 115, 95, 99, 117, 95, 55, 95, 105, 100, 108, 118, 53, 50, 47, 107, 46, 99, 117};
.extern .shared .align 16 .b8 buf[];
.global .align 1 .b8 $str$2[66] = {98, 108, 111, 99, 107, 68, 105, 109, 46, 120, 32, 60, 61, 32, 111, 117, 116, 112, 117, 116, 115, 46, 108, 97, 121, 101, 114, 83, 105, 122, 101, 32, 38, 38, 32, 103, 114, 105, 100, 68, 105, 109, 46, 120, 32, 61, 61, 32, 111, 117, 116, 112, 117, 116, 115, 46, 98, 97, 116, 99, 104, 83, 105, 122, 101};
.global .align 1 .b8 $str$3[36] = {109, 111, 109, 101, 110, 116, 117, 109, 46, 105, 110, 112, 117, 116, 83, 105, 122, 101, 32, 61, 61, 32, 114, 109, 115, 46, 105, 110, 112, 117, 116, 83, 105, 122, 101};
.global .align 1 .b8 $str$4[36] = {109, 111, 109, 101, 110, 116, 117, 109, 46, 108, 97, 121, 101, 114, 83, 105, 122, 101, 32, 61, 61, 32, 114, 109, 115, 46, 108, 97, 121, 101, 114, 83, 105, 122, 101};
.global .align 1 .b8 $str$5[55] = {110, 101, 116, 119, 111, 114, 107, 79, 117, 116, 112, 117, 116, 46, 108, 97, 121, 101, 114, 83, 105, 122, 101, 32, 61, 61, 32, 115, 97, 109, 112, 108, 101, 115, 46, 116, 97, 114, 103, 101, 116, 79, 117, 116, 112, 117, 116, 68, 105, 109, 32, 43, 32, 49};
.global .align 1 .b8 $str$6[41] = {111, 117, 116, 46, 108, 97, 121, 101, 114, 83, 105, 122, 101, 32, 61, 61, 32, 115, 97, 109, 112, 108, 101, 115, 46, 116, 97, 114, 103, 101, 116, 79, 117, 116, 112, 117, 116, 68, 105, 109};
.global .align 1 .b8 $str$7[31] = {114, 32, 60, 32, 108, 97, 121, 101, 114, 83, 105, 122, 101, 32, 38, 38, 32, 99, 32, 60, 32, 105, 110, 112, 117, 116, 83, 105, 122, 101};
.global .align 1 .b8 $str$8[40] = {114, 32, 60, 32, 109, 97, 120, 66, 97, 116, 99, 104, 83, 105, 122, 101, 32, 38, 38, 32, 99, 32, 60, 32, 116, 97, 114, 103, 101, 116, 79, 117, 116, 112, 117, 116, 68, 105, 109};
.global .align 1 .b8 $str$9[34] = {114, 32, 60, 32, 109, 97, 120, 66, 97, 116, 99, 104, 83, 105, 122, 101, 32, 38, 38, 32, 99, 32, 60, 32, 108, 97, 121, 101, 114, 83, 105, 122, 101};

.visible .entry _Z15transposeKernelN13neuralnetwork4cuda12LayerWeightsES1_j(
	.param .align 8 .b8 _Z15transposeKernelN13neuralnetwork4cuda12LayerWeightsES1_j_param_0[24],
	.param .align 8 .b8 _Z15transposeKernelN13neuralnetwork4cuda12LayerWeightsES1_j_param_1[24],
	.param .u32 _Z15transposeKernelN13neuralnetwork4cuda12LayerWeightsES1_j_param_2
)
{
	.reg .pred 	%p<7>;
	.reg .b32 	%r<29>;
	.reg .b32 	%f<3>;
	.reg .b64 	%rd<15>;

	ld.param.v2.u32 	{%r14, %r15}, [_Z15transposeKernelN13neuralnetwork4cuda12LayerWeightsES1_j_param_0];
	ld.param.u64 	%rd4, [_Z15transposeKernelN13neuralnetwork4cuda12LayerWeightsES1_j_param_0+16];
	ld.param.u64 	%rd3, [_Z15transposeKernelN13neuralnetwork4cuda12LayerWeightsES1_j_param_0+8];
	ld.param.u64 	%rd1, [_Z15transposeKernelN13neuralnetwork4cuda12LayerWeightsES1_j_param_1+8];
	ld.param.u64 	%rd2, [_Z15transposeKernelN13neuralnetwork4cuda12LayerWeightsES1_j_param_1+16];
	ld.param.v2.u32 	{%r1, %r2}, [_Z15transposeKernelN13neuralnetwork4cuda12LayerWeightsES1_j_param_1];
	ld.param.u32 	%r13, [_Z15transposeKernelN13neuralnetwork4cuda12LayerWeightsES1_j_param_2];
	mov.u32 	%r16, %ctaid.x;
	mov.u32 	%r17, %ntid.x;
	mul.lo.s32 	%r3, %r16, %r17;
	mov.u32 	%r4, %tid.x;
	add.s32 	%r5, %r3, %r4;
	mov.u32 	%r18, %ctaid.y;
	mov.u32 	%r19, %ntid.y;
	mul.lo.s32 	%r6, %r18, %r19;
	mov.u32 	%r7, %tid.y;
	add.s32 	%r20, %r6, %r7;
	setp.ge.u32 	%p1, %r5, %r14;
	setp.ge.u32 	%p2, %r20, %r15;
	or.pred  	%p3, %p1, %p2;
	@%p3 bra 	$L__BB0_2;
	cvta.to.global.u64 	%rd5, %rd3;
	cvt.u64.u32 	%rd6, %r20;
	mad.lo.s64 	%rd7, %rd4, %rd6, %rd5;
	mul.wide.u32 	%rd8, %r5, 4;
	add.s64 	%rd9, %rd7, %rd8;
	ld.global.f32 	%f1, [%rd9];
	mad.lo.s32 	%r21, %r13, %r7, %r4;
	shl.b32 	%r22, %r21, 2;
	mov.u32 	%r23, buf;
	add.s32 	%r24, %r23, %r22;
	st.shared.f32 	[%r24], %f1;
$L__BB0_2:
	bar.sync 	0;
	add.s32 	%r9, %r6, %r4;
	add.s32 	%r10, %r3, %r7;
	setp.ge.u32 	%p4, %r9, %r1;
	setp.ge.u32 	%p5, %r10, %r2;
	or.pred  	%p6, %p4, %p5;
	@%p6 bra 	$L__BB0_4;
	mad.lo.s32 	%r25, %r13, %r4, %r7;
	shl.b32 	%r26, %r25, 2;
	mov.u32 	%r27, buf;
	add.s32 	%r28, %r27, %r26;
	ld.shared.f32 	%f2, [%r28];
	cvt.u64.u32 	%rd10, %r10;
	cvta.to.global.u64 	%rd11, %rd1;
	mad.lo.s64 	%rd12, %rd2, %rd10, %rd11;
	mul.wide.u32 	%rd13, %r9, 4;
	add.s64 	%rd14, %rd12, %rd13;
	st.global.f32 	[%rd14], %f2;
$L__BB0_4:
	ret;

}
	// .globl	_Z17forwardPassKernelN13neuralnetwork4cuda12LayerWeightsENS0_17LayerBatchOutputsES2_NS0_15LayerActivationENS0_6RandomEfbj
.visible .entry _Z17forwardPassKernelN13neuralnetwork4cuda12LayerWeightsENS0_17LayerBatchOutputsES2_NS0_15LayerActivationENS0_6RandomEfbj(
	.param .align 8 .b8 _Z17forwardPassKernelN13neuralnetwork4cuda12LayerWeightsENS0_17LayerBatchOutputsES2_NS0_15LayerActivationENS0_6RandomEfbj_param_0[24],
	.param .align 8 .b8 _Z17forwardPassKernelN13neuralnetwork4cuda12LayerWeightsENS0_17LayerBatchOutputsES2_NS0_15LayerActivationENS0_6RandomEfbj_param_1[48],
	.param .align 8 .b8 _Z17forwardPassKernelN13neuralnetwork4cuda12LayerWeightsENS0_17LayerBatchOutputsES2_NS0_15LayerActivationENS0_6RandomEfbj_param_2[48],
	.param .u32 _Z17forwardPassKernelN13neuralnetwork4cuda12LayerWeightsENS0_17LayerBatchOutputsES2_NS0_15LayerActivationENS0_6RandomEfbj_param_3,
	.param .align 8 .b8 _Z17forwardPassKernelN13neuralnetwork4cuda12LayerWeightsENS0_17LayerBatchOutputsES2_NS0_15LayerActivationENS0_6RandomEfbj_param_4[16],
	.param .f32 _Z17forwardPassKernelN13neuralnetwork4cuda12LayerWeightsENS0_17LayerBatchOutputsES2_NS0_15LayerActivationENS0_6RandomEfbj_param_5,
	.param .u8 _Z17forwardPassKernelN13neuralnetwork4cuda12LayerWeightsENS0_17LayerBatchOutputsES2_NS0_15LayerActivationENS0_6RandomEfbj_param_6,
	.param .u32 _Z17forwardPassKernelN13neuralnetwork4cuda12LayerWeightsENS0_17LayerBatchOutputsES2_NS0_15LayerActivationENS0_6RandomEfbj_param_7
)
{
	.reg .pred 	%p<38>;
	.reg .b16 	%rs<2>;
	.reg .b32 	%r<130>;
	.reg .b32 	%f<120>;
	.reg .b64 	%rd<65>;

	ld.param.u64 	%rd19, [_Z17forwardPassKernelN13neuralnetwork4cuda12LayerWeightsENS0_17LayerBatchOutputsES2_NS0_15LayerActivationENS0_6RandomEfbj_param_2+40];
	ld.param.u64 	%rd18, [_Z17forwardPassKernelN13neuralnetwork4cuda12LayerWeightsENS0_17LayerBatchOutputsES2_NS0_15LayerActivationENS0_6RandomEfbj_param_2+32];
	ld.param.u64 	%rd17, [_Z17forwardPassKernelN13neuralnetwork4cuda12LayerWeightsENS0_17LayerBatchOutputsES2_NS0_15LayerActivationENS0_6RandomEfbj_param_2+24];
	ld.param.u64 	%rd16, [_Z17forwardPassKernelN13neuralnetwork4cuda12LayerWeightsENS0_17LayerBatchOutputsES2_NS0_15LayerActivationENS0_6RandomEfbj_param_2+16];
	ld.param.u32 	%r54, [_Z17forwardPassKernelN13neuralnetwork4cuda12LayerWeightsENS0_17LayerBatchOutputsES2_NS0_15LayerActivationENS0_6RandomEfbj_param_2+8];
	ld.param.u64 	%rd13, [_Z17forwardPassKernelN13neuralnetwork4cuda12LayerWeightsENS0_17LayerBatchOutputsES2_NS0_15LayerActivationENS0_6RandomEfbj_param_1+24];
	ld.param.u64 	%rd12, [_Z17forwardPassKernelN13neuralnetwork4cuda12LayerWeightsENS0_17LayerBatchOutputsES2_NS0_15LayerActivationENS0_6RandomEfbj_param_1+16];
	ld.param.u32 	%r51, [_Z17forwardPassKernelN13neuralnetwork4cuda12LayerWeightsENS0_17LayerBatchOutputsES2_NS0_15LayerActivationENS0_6RandomEfbj_param_1+8];
	ld.param.u64 	%rd11, [_Z17forwardPassKernelN13neuralnetwork4cuda12LayerWeightsENS0_17LayerBatchOutputsES2_NS0_15LayerActivationENS0_6RandomEfbj_param_0+16];
	ld.param.u64 	%rd10, [_Z17forwardPassKernelN13neuralnetwork4cuda12LayerWeightsENS0_17LayerBatchOutputsES2_NS0_15LayerActivationENS0_6RandomEfbj_param_0+8];
	ld.param.u64 	%rd3, [_Z17forwardPassKernelN13neuralnetwork4cuda12LayerWeightsENS0_17LayerBatchOutputsES2_NS0_15LayerActivationENS0_6RandomEfbj_param_4];
	ld.param.u32 	%r6, [_Z17forwardPassKernelN13neuralnetwork4cuda12LayerWeightsENS0_17LayerBatchOutputsES2_NS0_15LayerActivationENS0_6RandomEfbj_param_4+8];
	ld.param.v2.u32 	{%r47, %r48}, [_Z17forwardPassKernelN13neuralnetwork4cuda12LayerWeightsENS0_17LayerBatchOutputsES2_NS0_15LayerActivationENS0_6RandomEfbj_param_0];
	ld.param.v2.u32 	{%r49, %r50}, [_Z17forwardPassKernelN13neuralnetwork4cuda12LayerWeightsENS0_17LayerBatchOutputsES2_NS0_15LayerActivationENS0_6RandomEfbj_param_1];
	ld.param.v2.u32 	{%r52, %r53}, [_Z17forwardPassKernelN13neuralnetwork4cuda12LayerWeightsENS0_17LayerBatchOutputsES2_NS0_15LayerActivationENS0_6RandomEfbj_param_2];
	ld.param.u32 	%r55, [_Z17forwardPassKernelN13neuralnetwork4cuda12LayerWeightsENS0_17LayerBatchOutputsES2_NS0_15LayerActivationENS0_6RandomEfbj_param_3];
	ld.param.f32 	%f20, [_Z17forwardPassKernelN13neuralnetwork4cuda12LayerWeightsENS0_17LayerBatchOutputsES2_NS0_15LayerActivationENS0_6RandomEfbj_param_5];
	ld.param.s8 	%rs1, [_Z17forwardPassKernelN13neuralnetwork4cuda12LayerWeightsENS0_17LayerBatchOutputsES2_NS0_15LayerActivationENS0_6RandomEfbj_param_6];
	ld.param.u32 	%r56, [_Z17forwardPassKernelN13neuralnetwork4cuda12LayerWeightsENS0_17LayerBatchOutputsES2_NS0_15LayerActivationENS0_6RandomEfbj_param_7];
	mov.u32 	%r7, %ntid.y;
	mov.u32 	%r57, %ctaid.y;
	mov.u32 	%r8, %tid.y;
	mad.lo.s32 	%r9, %r7, %r57, %r8;
	mov.u32 	%r10, %ntid.x;
	mov.u32 	%r58, %ctaid.x;
	mul.lo.s32 	%r59, %r10, %r58;
	mov.u32 	%r11, %tid.x;
	add.s32 	%r12, %r59, %r11;
	add.s32 	%r60, %r10, %r47;
	add.s32 	%r61, %r60, -1;
	add.s32 	%r13, %r59, %r8;
	mul.lo.s32 	%r14, %r56, %r8;
	rem.u32 	%r62, %r61, %r10;
	sub.s32 	%r15, %r61, %r62;
	setp.lt.s32 	%p2, %r15, 1;
	mov.f32 	%f117, 0f00000000;
	@%p2 bra 	$L__BB1_21;
	mul.lo.s32 	%r64, %r56, %r7;
	shl.b32 	%r65, %r64, 2;
	mov.u32 	%r66, buf;
	add.s32 	%r16, %r66, %r65;
	add.s32 	%r67, %r14, %r11;
	cvta.to.global.u64 	%rd20, %rd12;
	cvta.to.global.u64 	%rd21, %rd10;
	cvt.u64.u32 	%rd22, %r13;
	mad.lo.s64 	%rd4, %rd11, %rd22, %rd21;
	shl.b32 	%r68, %r67, 2;
	add.s32 	%r20, %r66, %r68;
	cvt.u64.u32 	%rd23, %r9;
	mad.lo.s64 	%rd5, %rd13, %rd23, %rd20;
	add.s32 	%r21, %r16, %r68;
	mul.lo.s32 	%r22, %r56, %r11;
	shl.b32 	%r69, %r22, 2;
	add.s32 	%r70, %r69, %r66;
	add.s32 	%r23, %r70, 16;
	shl.b32 	%r71, %r7, 2;
	shl.b32 	%r72, %r8, 2;
	add.s32 	%r73, %r71, %r72;
	mad.lo.s32 	%r74, %r56, %r73, %r66;
	add.s32 	%r24, %r74, 16;
	mov.f32 	%f117, 0f00000000;
	mov.b32 	%r123, 0;
	mov.u32 	%r122, %r47;
$L__BB1_2:
	setp.ge.u32 	%p3, %r13, %r48;
	min.u32 	%r27, %r10, %r122;
	max.u32 	%r28, %r27, 1;
	and.b32  	%r29, %r28, 3;
	and.b32  	%r30, %r28, 7;
	add.s32 	%r31, %r123, %r11;
	setp.ge.u32 	%p4, %r31, %r47;
	or.pred  	%p5, %p3, %p4;
	@%p5 bra 	$L__BB1_4;
	mul.wide.u32 	%rd24, %r31, 4;
	add.s64 	%rd25, %rd4, %rd24;
	ld.global.f32 	%f23, [%rd25];
	st.shared.f32 	[%r20], %f23;
$L__BB1_4:
	setp.ge.u32 	%p6, %r9, %r50;
	setp.ge.u32 	%p7, %r31, %r51;
	or.pred  	%p8, %p6, %p7;
	@%p8 bra 	$L__BB1_8;
	setp.lt.u32 	%p9, %r9, %r49;
	@%p9 bra 	$L__BB1_7;
	mov.u64 	%rd26, $str$9;
	cvta.global.u64 	%rd27, %rd26;
	mov.u64 	%rd28, $str$1;
	cvta.global.u64 	%rd29, %rd28;
	mov.u64 	%rd30, __unnamed_3;
	cvta.global.u64 	%rd31, %rd30;
	{ // callseq 0, 0
	.param .b64 param0;
	st.param.b64 	[param0], %rd27;
	.param .b64 param1;
	st.param.b64 	[param1], %rd29;
	.param .b32 param2;
	st.param.b32 	[param2], 138;
	.param .b64 param3;
	st.param.b64 	[param3], %rd31;
	.param .b64 param4;
	st.param.b64 	[param4], 1;
	call.uni 
	__assertfail, 
	(
	param0, 
	param1, 
	param2, 
	param3, 
	param4
	);
	} // callseq 0
$L__BB1_7:
	mul.wide.u32 	%rd32, %r31, 4;
	add.s64 	%rd33, %rd5, %rd32;
	ld.global.f32 	%f24, [%rd33];
	st.shared.f32 	[%r21], %f24;
$L__BB1_8:
	bar.sync 	0;
	setp.eq.s32 	%p10, %r47, %r123;
	@%p10 bra 	$L__BB1_20;
	setp.lt.u32 	%p11, %r27, 8;
	mov.b32 	%r128, 0;
	@%p11 bra 	$L__BB1_12;
	and.b32  	%r128, %r28, 2040;
	and.b32  	%r76, %r28, -8;
	neg.s32 	%r126, %r76;
	mov.u32 	%r124, %r24;
	mov.u32 	%r125, %r23;
$L__BB1_11:
	.pragma "nounroll";
	ld.shared.f32 	%f26, [%r125+-16];
	ld.shared.f32 	%f27, [%r124+-16];
	fma.rn.f32 	%f28, %f26, %f27, %f117;
	ld.shared.f32 	%f29, [%r125+-12];
	ld.shared.f32 	%f30, [%r124+-12];
	fma.rn.f32 	%f31, %f29, %f30, %f28;
	ld.shared.f32 	%f32, [%r125+-8];
	ld.shared.f32 	%f33, [%r124+-8];
	fma.rn.f32 	%f34, %f32, %f33, %f31;
	ld.shared.f32 	%f35, [%r125+-4];
	ld.shared.f32 	%f36, [%r124+-4];
	fma.rn.f32 	%f37, %f35, %f36, %f34;
	ld.shared.f32 	%f38, [%r125];
	ld.shared.f32 	%f39, [%r124];
	fma.rn.f32 	%f40, %f38, %f39, %f37;
	ld.shared.f32 	%f41, [%r125+4];
	ld.shared.f32 	%f42, [%r124+4];
	fma.rn.f32 	%f43, %f41, %f42, %f40;
	ld.shared.f32 	%f44, [%r125+8];
	ld.shared.f32 	%f45, [%r124+8];
	fma.rn.f32 	%f46, %f44, %f45, %f43;
	ld.shared.f32 	%f47, [%r125+12];
	ld.shared.f32 	%f48, [%r124+12];
	fma.rn.f32 	%f117, %f47, %f48, %f46;
	add.s32 	%r126, %r126, 8;
	add.s32 	%r125, %r125, 32;
	add.s32 	%r124, %r124, 32;
	setp.ne.s32 	%p12, %r126, 0;
	@%p12 bra 	$L__BB1_11;
$L__BB1_12:
	setp.eq.s32 	%p13, %r30, 0;
	@%p13 bra 	$L__BB1_20;
	setp.lt.u32 	%p14, %r30, 4;
	@%p14 bra 	$L__BB1_15;
	add.s32 	%r77, %r128, %r22;
	shl.b32 	%r78, %r77, 2;
	mov.u32 	%r79, buf;
	add.s32 	%r80, %r79, %r78;
	ld.shared.f32 	%f50, [%r80];
	add.s32 	%r81, %r128, %r14;
	shl.b32 	%r82, %r81, 2;
	add.s32 	%r83, %r16, %r82;
	ld.shared.f32 	%f51, [%r83];
	fma.rn.f32 	%f52, %f50, %f51, %f117;
	ld.shared.f32 	%f53, [%r80+4];
	ld.shared.f32 	%f54, [%r83+4];
	fma.rn.f32 	%f55, %f53, %f54, %f52;
	ld.shared.f32 	%f56, [%r80+8];
	ld.shared.f32 	%f57, [%r83+8];
	fma.rn.f32 	%f58, %f56, %f57, %f55;
	ld.shared.f32 	%f59, [%r80+12];
	ld.shared.f32 	%f60, [%r83+12];
	fma.rn.f32 	%f117, %f59, %f60, %f58;
	add.s32 	%r128, %r128, 4;
$L__BB1_15:
	setp.eq.s32 	%p15, %r29, 0;
	@%p15 bra 	$L__BB1_20;
	setp.eq.s32 	%p16, %r29, 1;
	@%p16 bra 	$L__BB1_18;
	add.s32 	%r84, %r128, %r22;
	shl.b32 	%r85, %r84, 2;
	mov.u32 	%r86, buf;
	add.s32 	%r87, %r86, %r85;
	ld.shared.f32 	%f62, [%r87];
	add.s32 	%r88, %r128, %r14;
	shl.b32 	%r89, %r88, 2;
	add.s32 	%r90, %r16, %r89;
	ld.shared.f32 	%f63, [%r90];
	fma.rn.f32 	%f64, %f62, %f63, %f117;
	ld.shared.f32 	%f65, [%r87+4];
	ld.shared.f32 	%f66, [%r90+4];
	fma.rn.f32 	%f117, %f65, %f66, %f64;
	add.s32 	%r128, %r128, 2;
$L__BB1_18:
	and.b32  	%r91, %r28, 1;
	setp.eq.b32 	%p17, %r91, 1;
	not.pred 	%p18, %p17;
	@%p18 bra 	$L__BB1_20;
	add.s32 	%r92, %r128, %r22;
	shl.b32 	%r93, %r92, 2;
	mov.u32 	%r94, buf;
	add.s32 	%r95, %r94, %r93;
	ld.shared.f32 	%f67, [%r95];
	add.s32 	%r96, %r128, %r14;
	shl.b32 	%r97, %r96, 2;
	add.s32 	%r98, %r16, %r97;
	ld.shared.f32 	%f68, [%r98];
	fma.rn.f32 	%f117, %f67, %f68, %f117;
$L__BB1_20:
	bar.sync 	0;
	add.s32 	%r123, %r123, %r10;
	setp.lt.s32 	%p19, %r123, %r15;
	sub.s32 	%r122, %r122, %r10;
	@%p19 bra 	$L__BB1_2;
$L__BB1_21:
	setp.ge.u32 	%p20, %r9, %r53;
	add.s32 	%r99, %r54, -1;
	setp.ge.u32 	%p21, %r12, %r99;
	or.pred  	%p22, %p20, %p21;
	@%p22 bra 	$L__BB1_43;
	setp.lt.u32 	%p23, %r9, %r52;
	setp.lt.u32 	%p24, %r12, %r54;
	and.pred  	%p1, %p23, %p24;
	@%p1 bra 	$L__BB1_24;
	mov.u64 	%rd34, $str$9;
	cvta.global.u64 	%rd35, %rd34;
	mov.u64 	%rd36, $str$1;
	cvta.global.u64 	%rd37, %rd36;
	mov.u64 	%rd38, __unnamed_3;
	cvta.global.u64 	%rd39, %rd38;
	{ // callseq 1, 0
	.param .b64 param0;
	st.param.b64 	[param0], %rd35;
	.param .b64 param1;
	st.param.b64 	[param1], %rd37;
	.param .b32 param2;
	st.param.b32 	[param2], 138;
	.param .b64 param3;
	st.param.b64 	[param3], %rd39;
	.param .b64 param4;
	st.param.b64 	[param4], 1;
	call.uni 
	__assertfail, 
	(
	param0, 
	param1, 
	param2, 
	param3, 
	param4
	);
	} // callseq 1
$L__BB1_24:
	cvt.u64.u32 	%rd6, %r9;
	cvta.to.global.u64 	%rd40, %rd16;
	mad.lo.s64 	%rd7, %rd17, %rd6, %rd40;
	@%p1 bra 	$L__BB1_26;
	mov.u64 	%rd41, $str$9;
	cvta.global.u64 	%rd42, %rd41;
	mov.u64 	%rd43, $str$1;
	cvta.global.u64 	%rd44, %rd43;
	mov.u64 	%rd45, __unnamed_4;
	cvta.global.u64 	%rd46, %rd45;
	{ // callseq 2, 0
	.param .b64 param0;
	st.param.b64 	[param0], %rd42;
	.param .b64 param1;
	st.param.b64 	[param1], %rd44;
	.param .b32 param2;
	st.param.b32 	[param2], 143;
	.param .b64 param3;
	st.param.b64 	[param3], %rd46;
	.param .b64 param4;
	st.param.b64 	[param4], 1;
	call.uni 
	__assertfail, 
	(
	param0, 
	param1, 
	param2, 
	param3, 
	param4
	);
	} // callseq 2
$L__BB1_26:
	mul.wide.u32 	%rd47, %r12, 4;
	add.s64 	%rd8, %rd7, %rd47;
	cvta.to.global.u64 	%rd48, %rd18;
	mad.lo.s64 	%rd49, %rd19, %rd6, %rd48;
	add.s64 	%rd9, %rd49, %rd47;
	setp.ne.s16 	%p25, %rs1, 0;
	@%p25 bra 	$L__BB1_28;
	mad.lo.s32 	%r100, %r54, %r9, %r12;
	rem.u32 	%r101, %r100, %r6;
	cvta.to.global.u64 	%rd50, %rd3;
	mul.wide.u32 	%rd51, %r101, 48;
	add.s64 	%rd52, %rd50, %rd51;
	ld.global.v2.u32 	{%r102, %r103}, [%rd52];
	shr.u32 	%r104, %r103, 2;
	xor.b32  	%r105, %r104, %r103;
	ld.global.v2.u32 	{%r106, %r107}, [%rd52+8];
	ld.global.v2.u32 	{%r108, %r109}, [%rd52+16];
	st.global.v2.u32 	[%rd52+8], {%r107, %r108};
	shl.b32 	%r110, %r109, 4;
	shl.b32 	%r111, %r105, 1;
	xor.b32  	%r112, %r111, %r110;
	xor.b32  	%r113, %r112, %r105;
	xor.b32  	%r114, %r113, %r109;
	st.global.v2.u32 	[%rd52+16], {%r109, %r114};
	add.s32 	%r115, %r102, 362437;
	st.global.v2.u32 	[%rd52], {%r115, %r106};
	add.s32 	%r116, %r114, %r115;
	cvt.rn.f32.u32 	%f69, %r116;
	fma.rn.f32 	%f70, %f69, 0f2F800000, 0f2F000000;
	setp.geu.f32 	%p26, %f70, %f20;
	@%p26 bra 	$L__BB1_42;
$L__BB1_28:
	setp.gt.s32 	%p27, %r55, 2;
	@%p27 bra 	$L__BB1_33;
	setp.eq.s32 	%p30, %r55, 0;
	@%p30 bra 	$L__BB1_36;
	setp.eq.s32 	%p31, %r55, 1;
	@%p31 bra 	$L__BB1_37;
	setp.eq.s32 	%p32, %r55, 2;
	@%p32 bra 	$L__BB1_32;
	bra.uni 	$L__BB1_38;
$L__BB1_32:
	max.f32 	%f73, %f117, 0f00000000;
	st.global.f32 	[%rd8], %f73;
	setp.gt.f32 	%p34, %f117, 0f00000000;
	selp.f32 	%f119, 0f3F800000, 0f00000000, %p34;
	bra.uni 	$L__BB1_41;
$L__BB1_33:
	add.s32 	%r118, %r55, -4;
	setp.lt.u32 	%p28, %r118, 2;
	@%p28 bra 	$L__BB1_39;
	setp.eq.s32 	%p29, %r55, 3;
	@%p29 bra 	$L__BB1_35;
	bra.uni 	$L__BB1_38;
$L__BB1_35:
	mul.f32 	%f71, %f117, 0f3C23D70A;
	max.f32 	%f72, %f71, %f117;
	st.global.f32 	[%rd8], %f72;
	setp.gt.f32 	%p33, %f117, 0f00000000;
	selp.f32 	%f119, 0f3F800000, 0f3C23D70A, %p33;
	bra.uni 	$L__BB1_41;
$L__BB1_36:
	abs.f32 	%f89, %f117;
	mul.f32 	%f90, %f89, 0f4038AA3B;
	ex2.approx.ftz.f32 	%f91, %f90;
	add.f32 	%f92, %f91, 0f3F800000;
	rcp.approx.ftz.f32 	%f93, %f92;
	fma.rn.f32 	%f94, %f93, 0fC0000000, 0f3F800000;
	setp.ge.f32 	%p35, %f89, 0f41102CB4;
	selp.f32 	%f95, 0f3F800000, %f94, %p35;
	copysign.f32 	%f96, %f117, %f95;
	mul.f32 	%f97, %f117, %f117;
	fma.rn.f32 	%f98, %f97, 0f3C80F082, 0fBD563CAE;
	fma.rn.f32 	%f99, %f98, %f97, 0f3E085941;
	fma.rn.f32 	%f100, %f99, %f97, 0fBEAAA9ED;
	fma.rn.f32 	%f101, %f100, %f97, 0f00000000;
	fma.rn.f32 	%f102, %f101, %f117, %f117;
	setp.ge.f32 	%p36, %f89, 0f3F19999A;
	selp.f32 	%f103, %f96, %f102, %p36;
	st.global.f32 	[%rd8], %f103;
	mul.f32 	%f104, %f103, %f103;
	mov.f32 	%f105, 0f3F800000;
	sub.f32 	%f119, %f105, %f104;
	bra.uni 	$L__BB1_41;
$L__BB1_37:
	fma.rn.f32 	%f74, %f117, 0fBBBB989D, 0f3F000000;
	cvt.sat.f32.f32 	%f75, %f74;
	mov.f32 	%f76, 0f4B400001;
	mov.f32 	%f77, 0f437C0000;
	fma.rm.f32 	%f78, %f75, %f77, %f76;
	add.f32 	%f79, %f78, 0fCB40007F;
	neg.f32 	%f80, %f79;
	fma.rn.f32 	%f81, %f117, 0fBFB8AA3B, %f80;
	fma.rn.f32 	%f82, %f117, 0fB2A57060, %f81;
	mov.b32 	%r119, %f78;
	shl.b32 	%r120, %r119, 23;
	mov.b32 	%f83, %r120;
	ex2.approx.ftz.f32 	%f84, %f82;
	fma.rn.f32 	%f85, %f84, %f83, 0f3F800000;
	rcp.rn.f32 	%f86, %f85;
	st.global.f32 	[%rd8], %f86;
	mov.f32 	%f87, 0f3F800000;
	sub.f32 	%f88, %f87, %f86;
	mul.f32 	%f119, %f86, %f88;
	bra.uni 	$L__BB1_41;
$L__BB1_38:
	mov.u64 	%rd53, $str;
	cvta.global.u64 	%rd54, %rd53;
	mov.u64 	%rd55, $str$1;
	cvta.global.u64 	%rd56, %rd55;
	mov.u64 	%rd57, __unnamed_6;
	cvta.global.u64 	%rd58, %rd57;
	{ // callseq 3, 0
	.param .b64 param0;
	st.param.b64 	[param0], %rd54;
	.param .b64 param1;
	st.param.b64 	[param1], %rd56;
	.param .b32 param2;
	st.param.b32 	[param2], 279;
	.param .b64 param3;
	st.param.b64 	[param3], %rd58;
	.param .b64 param4;
	st.param.b64 	[param4], 1;
	call.uni 
	__assertfail, 
	(
	param0, 
	param1, 
	param2, 
	param3, 
	param4
	);
	} // callseq 3
$L__BB1_39:
	st.global.f32 	[%rd8], %f117;
	and.b32  	%r121, %r55, -2;
	setp.eq.s32 	%p37, %r121, 4;
	mov.f32 	%f119, 0f3F800000;
	@%p37 bra 	$L__BB1_41;
	mov.u64 	%rd59, $str;
	cvta.global.u64 	%rd60, %rd59;
	mov.u64 	%rd61, $str$1;
	cvta.global.u64 	%rd62, %rd61;
	mov.u64 	%rd63, __unnamed_7;
	cvta.global.u64 	%rd64, %rd63;
	{ // callseq 4, 0
	.param .b64 param0;
	st.param.b64 	[param0], %rd60;
	.param .b64 param1;
	st.param.b64 	[param1], %rd62;
	.param .b32 param2;
	st.param.b32 	[param2], 299;
	.param .b64 param3;
	st.param.b64 	[param3], %rd64;
	.param .b64 param4;
	st.param.b64 	[param4], 1;
	call.uni 
	__assertfail, 
	(
	param0, 
	param1, 
	param2, 
	param3, 
	param4
	);
	} // callseq 4
$L__BB1_41:
	st.global.f32 	[%rd9], %f119;
	bra.uni 	$L__BB1_43;
$L__BB1_42:
	mov.b32 	%r117, 0;
	st.global.u32 	[%rd8], %r117;
	st.global.u32 	[%rd9], %r117;
$L__BB1_43:
	ret;

}
	// .globl	_Z19backwardDeltaKernelN13neuralnetwork4cuda16LayerBatchDeltasENS0_12LayerWeightsENS0_17LayerBatchOutputsES1_j
.visible .entry _Z19backwardDeltaKernelN13neuralnetwork4cuda16LayerBatchDeltasENS0_12LayerWeightsENS0_17LayerBatchOutputsES1_j(
	.param .align 8 .b8 _Z19backwardDeltaKernelN13neuralnetwork4cuda16LayerBatchDeltasENS0_12LayerWeightsENS0_17LayerBatchOutputsES1_j_param_0[32],
	.param .align 8 .b8 _Z19backwardDeltaKernelN13neuralnetwork4cuda16LayerBatchDeltasENS0_12LayerWeightsENS0_17LayerBatchOutputsES1_j_param_1[24],
	.param .align 8 .b8 _Z19backwardDeltaKernelN13neuralnetwork4cuda16LayerBatchDeltasENS0_12LayerWeightsENS0_17LayerBatchOutputsES1_j_param_2[48],
	.param .align 8 .b8 _Z19backwardDeltaKernelN13neuralnetwork4cuda16LayerBatchDeltasENS0_12LayerWeightsENS0_17LayerBatchOutputsES1_j_param_3[32],
	.param .u32 _Z19backwardDeltaKernelN13neuralnetwork4cuda16LayerBatchDeltasENS0_12LayerWeightsENS0_17LayerBatchOutputsES1_j_param_4
)
{
	.reg .pred 	%p<26>;
	.reg .b32 	%r<110>;
	.reg .b32 	%f<75>;
	.reg .b64 	%rd<48>;

	ld.param.u64 	%rd13, [_Z19backwardDeltaKernelN13neuralnetwork4cuda16LayerBatchDeltasENS0_12LayerWeightsENS0_17LayerBatchOutputsES1_j_param_3+24];
	ld.param.u64 	%rd12, [_Z19backwardDeltaKernelN13neuralnetwork4cuda16LayerBatchDeltasENS0_12LayerWeightsENS0_17LayerBatchOutputsES1_j_param_3+16];
	ld.param.u32 	%r58, [_Z19backwardDeltaKernelN13neuralnetwork4cuda16LayerBatchDeltasENS0_12LayerWeightsENS0_17LayerBatchOutputsES1_j_param_3+8];
	ld.param.u64 	%rd11, [_Z19backwardDeltaKernelN13neuralnetwork4cuda16LayerBatchDeltasENS0_12LayerWeightsENS0_17LayerBatchOutputsES1_j_param_2+40];
	ld.param.u64 	%rd10, [_Z19backwardDeltaKernelN13neuralnetwork4cuda16LayerBatchDeltasENS0_12LayerWeightsENS0_17LayerBatchOutputsES1_j_param_2+32];
	ld.param.u32 	%r55, [_Z19backwardDeltaKernelN13neuralnetwork4cuda16LayerBatchDeltasENS0_12LayerWeightsENS0_17LayerBatchOutputsES1_j_param_2+8];
	ld.param.u64 	%rd7, [_Z19backwardDeltaKernelN13neuralnetwork4cuda16LayerBatchDeltasENS0_12LayerWeightsENS0_17LayerBatchOutputsES1_j_param_1+16];
	ld.param.u64 	%rd6, [_Z19backwardDeltaKernelN13neuralnetwork4cuda16LayerBatchDeltasENS0_12LayerWeightsENS0_17LayerBatchOutputsES1_j_param_1+8];
	ld.param.u64 	%rd5, [_Z19backwardDeltaKernelN13neuralnetwork4cuda16LayerBatchDeltasENS0_12LayerWeightsENS0_17LayerBatchOutputsES1_j_param_0+24];
	ld.param.u64 	%rd4, [_Z19backwardDeltaKernelN13neuralnetwork4cuda16LayerBatchDeltasENS0_12LayerWeightsENS0_17LayerBatchOutputsES1_j_param_0+16];
	ld.param.u32 	%r50, [_Z19backwardDeltaKernelN13neuralnetwork4cuda16LayerBatchDeltasENS0_12LayerWeightsENS0_17LayerBatchOutputsES1_j_param_0+8];
	ld.param.v2.u32 	{%r48, %r49}, [_Z19backwardDeltaKernelN13neuralnetwork4cuda16LayerBatchDeltasENS0_12LayerWeightsENS0_17LayerBatchOutputsES1_j_param_0];
	ld.param.v2.u32 	{%r51, %r52}, [_Z19backwardDeltaKernelN13neuralnetwork4cuda16LayerBatchDeltasENS0_12LayerWeightsENS0_17LayerBatchOutputsES1_j_param_1];
	ld.param.v2.u32 	{%r53, %r54}, [_Z19backwardDeltaKernelN13neuralnetwork4cuda16LayerBatchDeltasENS0_12LayerWeightsENS0_17LayerBatchOutputsES1_j_param_2];
	ld.param.v2.u32 	{%r56, %r57}, [_Z19backwardDeltaKernelN13neuralnetwork4cuda16LayerBatchDeltasENS0_12LayerWeightsENS0_17LayerBatchOutputsES1_j_param_3];
	ld.param.u32 	%r59, [_Z19backwardDeltaKernelN13neuralnetwork4cuda16LayerBatchDeltasENS0_12LayerWeightsENS0_17LayerBatchOutputsES1_j_param_4];
	mov.u32 	%r8, %ntid.y;
	mov.u32 	%r60, %ctaid.y;
	mov.u32 	%r9, %tid.y;
	mad.lo.s32 	%r10, %r8, %r60, %r9;
	mov.u32 	%r11, %ntid.x;
	mov.u32 	%r61, %ctaid.x;
	mul.lo.s32 	%r62, %r11, %r61;
	mov.u32 	%r12, %tid.x;
	add.s32 	%r13, %r62, %r12;
	add.s32 	%r63, %r11, %r51;
	add.s32 	%r64, %r63, -1;
	add.s32 	%r14, %r62, %r9;
	mul.lo.s32 	%r15, %r59, %r9;
	rem.u32 	%r65, %r64, %r11;
	sub.s32 	%r16, %r64, %r65;
	setp.lt.s32 	%p1, %r16, 1;
	mov.f32 	%f73, 0f00000000;
	@%p1 bra 	$L__BB2_21;
	mul.lo.s32 	%r67, %r59, %r8;
	shl.b32 	%r68, %r67, 2;
	mov.u32 	%r69, buf;
	add.s32 	%r17, %r69, %r68;
	add.s32 	%r70, %r15, %r12;
	cvta.to.global.u64 	%rd14, %rd6;
	cvta.to.global.u64 	%rd15, %rd4;
	cvt.u64.u32 	%rd16, %r14;
	mad.lo.s64 	%rd1, %rd7, %rd16, %rd14;
	shl.b32 	%r71, %r70, 2;
	add.s32 	%r21, %r69, %r71;
	cvt.u64.u32 	%rd17, %r10;
	mad.lo.s64 	%rd2, %rd5, %rd17, %rd15;
	add.s32 	%r22, %r17, %r71;
	mul.lo.s32 	%r23, %r59, %r12;
	shl.b32 	%r72, %r23, 2;
	add.s32 	%r73, %r72, %r69;
	add.s32 	%r24, %r73, 16;
	shl.b32 	%r74, %r8, 2;
	shl.b32 	%r75, %r9, 2;
	add.s32 	%r76, %r74, %r75;
	mad.lo.s32 	%r77, %r59, %r76, %r69;
	add.s32 	%r25, %r77, 16;
	mov.f32 	%f73, 0f00000000;
	mov.b32 	%r103, 0;
	mov.u32 	%r102, %r51;
$L__BB2_2:
	setp.ge.u32 	%p2, %r14, %r52;
	min.u32 	%r28, %r11, %r102;
	max.u32 	%r29, %r28, 1;
	and.b32  	%r30, %r29, 3;
	and.b32  	%r31, %r29, 7;
	add.s32 	%r32, %r103, %r12;
	setp.ge.u32 	%p3, %r32, %r51;
	or.pred  	%p4, %p2, %p3;
	@%p4 bra 	$L__BB2_4;
	mul.wide.u32 	%rd18, %r32, 4;
	add.s64 	%rd19, %rd1, %rd18;
	ld.global.f32 	%f18, [%rd19];
	st.shared.f32 	[%r21], %f18;
$L__BB2_4:
	setp.ge.u32 	%p5, %r10, %r49;
	setp.ge.u32 	%p6, %r32, %r50;
	or.pred  	%p7, %p5, %p6;
	@%p7 bra 	$L__BB2_8;
	setp.lt.u32 	%p8, %r10, %r48;
	@%p8 bra 	$L__BB2_7;
	mov.u64 	%rd20, $str$9;
	cvta.global.u64 	%rd21, %rd20;
	mov.u64 	%rd22, $str$1;
	cvta.global.u64 	%rd23, %rd22;
	mov.u64 	%rd24, __unnamed_5;
	cvta.global.u64 	%rd25, %rd24;
	{ // callseq 5, 0
	.param .b64 param0;
	st.param.b64 	[param0], %rd21;
	.param .b64 param1;
	st.param.b64 	[param1], %rd23;
	.param .b32 param2;
	st.param.b32 	[param2], 159;
	.param .b64 param3;
	st.param.b64 	[param3], %rd25;
	.param .b64 param4;
	st.param.b64 	[param4], 1;
	call.uni 
	__assertfail, 
	(
	param0, 
	param1, 
	param2, 
	param3, 
	param4
	);
	} // callseq 5
$L__BB2_7:
	mul.wide.u32 	%rd26, %r32, 4;
	add.s64 	%rd27, %rd2, %rd26;
	ld.global.f32 	%f19, [%rd27];
	st.shared.f32 	[%r22], %f19;
$L__BB2_8:
	bar.sync 	0;
	setp.eq.s32 	%p9, %r51, %r103;
	@%p9 bra 	$L__BB2_20;
	setp.lt.u32 	%p10, %r28, 8;
	mov.b32 	%r108, 0;
	@%p10 bra 	$L__BB2_12;
	and.b32  	%r108, %r29, 2040;
	and.b32  	%r79, %r29, -8;
	neg.s32 	%r106, %r79;
	mov.u32 	%r104, %r25;
	mov.u32 	%r105, %r24;
$L__BB2_11:
	.pragma "nounroll";
	ld.shared.f32 	%f21, [%r105+-16];
	ld.shared.f32 	%f22, [%r104+-16];
	fma.rn.f32 	%f23, %f21, %f22, %f73;
	ld.shared.f32 	%f24, [%r105+-12];
	ld.shared.f32 	%f25, [%r104+-12];
	fma.rn.f32 	%f26, %f24, %f25, %f23;
	ld.shared.f32 	%f27, [%r105+-8];
	ld.shared.f32 	%f28, [%r104+-8];
	fma.rn.f32 	%f29, %f27, %f28, %f26;
	ld.shared.f32 	%f30, [%r105+-4];
	ld.shared.f32 	%f31, [%r104+-4];
	fma.rn.f32 	%f32, %f30, %f31, %f29;
	ld.shared.f32 	%f33, [%r105];
	ld.shared.f32 	%f34, [%r104];
	fma.rn.f32 	%f35, %f33, %f34, %f32;
	ld.shared.f32 	%f36, [%r105+4];
	ld.shared.f32 	%f37, [%r104+4];
	fma.rn.f32 	%f38, %f36, %f37, %f35;
	ld.shared.f32 	%f39, [%r105+8];
	ld.shared.f32 	%f40, [%r104+8];
	fma.rn.f32 	%f41, %f39, %f40, %f38;
	ld.shared.f32 	%f42, [%r105+12];
	ld.shared.f32 	%f43, [%r104+12];
	fma.rn.f32 	%f73, %f42, %f43, %f41;
	add.s32 	%r106, %r106, 8;
	add.s32 	%r105, %r105, 32;
	add.s32 	%r104, %r104, 32;
	setp.ne.s32 	%p11, %r106, 0;
	@%p11 bra 	$L__BB2_11;
$L__BB2_12:
	setp.eq.s32 	%p12, %r31, 0;
	@%p12 bra 	$L__BB2_20;
	setp.lt.u32 	%p13, %r31, 4;
	@%p13 bra 	$L__BB2_15;
	add.s32 	%r80, %r108, %r23;
	shl.b32 	%r81, %r80, 2;
	mov.u32 	%r82, buf;
	add.s32 	%r83, %r82, %r81;
	ld.shared.f32 	%f45, [%r83];
	add.s32 	%r84, %r108, %r15;
	shl.b32 	%r85, %r84, 2;
	add.s32 	%r86, %r17, %r85;
	ld.shared.f32 	%f46, [%r86];
	fma.rn.f32 	%f47, %f45, %f46, %f73;
	ld.shared.f32 	%f48, [%r83+4];
	ld.shared.f32 	%f49, [%r86+4];
	fma.rn.f32 	%f50, %f48, %f49, %f47;
	ld.shared.f32 	%f51, [%r83+8];
	ld.shared.f32 	%f52, [%r86+8];
	fma.rn.f32 	%f53, %f51, %f52, %f50;
	ld.shared.f32 	%f54, [%r83+12];
	ld.shared.f32 	%f55, [%r86+12];
	fma.rn.f32 	%f73, %f54, %f55, %f53;
	add.s32 	%r108, %r108, 4;
$L__BB2_15:
	setp.eq.s32 	%p14, %r30, 0;
	@%p14 bra 	$L__BB2_20;
	setp.eq.s32 	%p15, %r30, 1;
	@%p15 bra 	$L__BB2_18;
	add.s32 	%r87, %r108, %r23;
	shl.b32 	%r88, %r87, 2;
	mov.u32 	%r89, buf;
	add.s32 	%r90, %r89, %r88;
	ld.shared.f32 	%f57, [%r90];
	add.s32 	%r91, %r108, %r15;
	shl.b32 	%r92, %r91, 2;
	add.s32 	%r93, %r17, %r92;
	ld.shared.f32 	%f58, [%r93];
	fma.rn.f32 	%f59, %f57, %f58, %f73;
	ld.shared.f32 	%f60, [%r90+4];
	ld.shared.f32 	%f61, [%r93+4];
	fma.rn.f32 	%f73, %f60, %f61, %f59;
	add.s32 	%r108, %r108, 2;
$L__BB2_18:
	and.b32  	%r94, %r29, 1;
	setp.eq.b32 	%p16, %r94, 1;
	not.pred 	%p17, %p16;
	@%p17 bra 	$L__BB2_20;
	add.s32 	%r95, %r108, %r23;
	shl.b32 	%r96, %r95, 2;
	mov.u32 	%r97, buf;
	add.s32 	%r98, %r97, %r96;
	ld.shared.f32 	%f62, [%r98];
	add.s32 	%r99, %r108, %r15;
	shl.b32 	%r100, %r99, 2;
	add.s32 	%r101, %r17, %r100;
	ld.shared.f32 	%f63, [%r101];
	fma.rn.f32 	%f73, %f62, %f63, %f73;
$L__BB2_20:
	bar.sync 	0;
	add.s32 	%r103, %r103, %r11;
	setp.lt.s32 	%p18, %r103, %r16;
	sub.s32 	%r102, %r102, %r11;
	@%p18 bra 	$L__BB2_2;
$L__BB2_21:
	setp.ge.u32 	%p19, %r10, %r57;
	setp.ge.u32 	%p20, %r13, %r58;
	or.pred  	%p21, %p19, %p20;
	@%p21 bra 	$L__BB2_27;
	setp.lt.u32 	%p22, %r10, %r53;
	setp.lt.u32 	%p23, %r13, %r55;
	and.pred  	%p24, %p22, %p23;
	@%p24 bra 	$L__BB2_24;
	mov.u64 	%rd28, $str$9;
	cvta.global.u64 	%rd29, %rd28;
	mov.u64 	%rd30, $str$1;
	cvta.global.u64 	%rd31, %rd30;
	mov.u64 	%rd32, __unnamed_4;
	cvta.global.u64 	%rd33, %rd32;
	{ // callseq 6, 0
	.param .b64 param0;
	st.param.b64 	[param0], %rd29;
	.param .b64 param1;
	st.param.b64 	[param1], %rd31;
	.param .b32 param2;
	st.param.b32 	[param2], 143;
	.param .b64 param3;
	st.param.b64 	[param3], %rd33;
	.param .b64 param4;
	st.param.b64 	[param4], 1;
	call.uni 
	__assertfail, 
	(
	param0, 
	param1, 
	param2, 
	param3, 
	param4
	);
	} // callseq 6
$L__BB2_24:
	cvt.u64.u32 	%rd3, %r10;
	cvta.to.global.u64 	%rd34, %rd10;
	mad.lo.s64 	%rd35, %rd11, %rd3, %rd34;
	mul.wide.u32 	%rd36, %r13, 4;
	add.s64 	%rd37, %rd35, %rd36;
	ld.global.f32 	%f64, [%rd37];
	mul.f32 	%f15, %f73, %f64;
	setp.lt.u32 	%p25, %r10, %r56;
	@%p25 bra 	$L__BB2_26;
	mov.u64 	%rd38, $str$9;
	cvta.global.u64 	%rd39, %rd38;
	mov.u64 	%rd40, $str$1;
	cvta.global.u64 	%rd41, %rd40;
	mov.u64 	%rd42, __unnamed_5;
	cvta.global.u64 	%rd43, %rd42;
	{ // callseq 7, 0
	.param .b64 param0;
	st.param.b64 	[param0], %rd39;
	.param .b64 param1;
	st.param.b64 	[param1], %rd41;
	.param .b32 param2;
	st.param.b32 	[param2], 159;
	.param .b64 param3;
	st.param.b64 	[param3], %rd43;
	.param .b64 param4;
	st.param.b64 	[param4], 1;
	call.uni 
	__assertfail, 
	(
	param0, 
	param1, 
	param2, 
	param3, 
	param4
	);
	} // callseq 7
$L__BB2_26:
	cvta.to.global.u64 	%rd44, %rd12;
	mad.lo.s64 	%rd45, %rd13, %rd3, %rd44;
	add.s64 	%rd47, %rd45, %rd36;
	st.global.f32 	[%rd47], %f15;
$L__BB2_27:
	ret;

}
	// .globl	_Z14gradientKernelN13neuralnetwork4cuda16LayerBatchDeltasENS0_17LayerBatchOutputsENS0_12LayerWeightsEj
.visible .entry _Z14gradientKernelN13neuralnetwork4cuda16LayerBatchDeltasENS0_17LayerBatchOutputsENS0_12LayerWeightsEj(
	.param .align 8 .b8 _Z14gradientKernelN13neuralnetwork4cuda16LayerBatchDeltasENS0_17LayerBatchOutputsENS0_12LayerWeightsEj_param_0[32],
	.param .align 8 .b8 _Z14gradientKernelN13neuralnetwork4cuda16LayerBatchDeltasENS0_17LayerBatchOutputsENS0_12LayerWeightsEj_param_1[48],
	.param .align 8 .b8 _Z14gradientKernelN13neuralnetwork4cuda16LayerBatchDeltasENS0_17LayerBatchOutputsENS0_12LayerWeightsEj_param_2[24],
	.param .u32 _Z14gradientKernelN13neuralnetwork4cuda16LayerBatchDeltasENS0_17LayerBatchOutputsENS0_12LayerWeightsEj_param_3
)
{
	.reg .pred 	%p<23>;
	.reg .b32 	%r<125>;
	.reg .b32 	%f<75>;
	.reg .b64 	%rd<39>;

	ld.param.u64 	%rd13, [_Z14gradientKernelN13neuralnetwork4cuda16LayerBatchDeltasENS0_17LayerBatchOutputsENS0_12LayerWeightsEj_param_2+16];
	ld.param.u64 	%rd12, [_Z14gradientKernelN13neuralnetwork4cuda16LayerBatchDeltasENS0_17LayerBatchOutputsENS0_12LayerWeightsEj_param_2+8];
	ld.param.u64 	%rd9, [_Z14gradientKernelN13neuralnetwork4cuda16LayerBatchDeltasENS0_17LayerBatchOutputsENS0_12LayerWeightsEj_param_1+24];
	ld.param.u64 	%rd8, [_Z14gradientKernelN13neuralnetwork4cuda16LayerBatchDeltasENS0_17LayerBatchOutputsENS0_12LayerWeightsEj_param_1+16];
	ld.param.u32 	%r49, [_Z14gradientKernelN13neuralnetwork4cuda16LayerBatchDeltasENS0_17LayerBatchOutputsENS0_12LayerWeightsEj_param_1+8];
	ld.param.u64 	%rd7, [_Z14gradientKernelN13neuralnetwork4cuda16LayerBatchDeltasENS0_17LayerBatchOutputsENS0_12LayerWeightsEj_param_0+24];
	ld.param.u64 	%rd6, [_Z14gradientKernelN13neuralnetwork4cuda16LayerBatchDeltasENS0_17LayerBatchOutputsENS0_12LayerWeightsEj_param_0+16];
	ld.param.u32 	%r46, [_Z14gradientKernelN13neuralnetwork4cuda16LayerBatchDeltasENS0_17LayerBatchOutputsENS0_12LayerWeightsEj_param_0+8];
	ld.param.v2.u32 	{%r44, %r45}, [_Z14gradientKernelN13neuralnetwork4cuda16LayerBatchDeltasENS0_17LayerBatchOutputsENS0_12LayerWeightsEj_param_0];
	ld.param.v2.u32 	{%r47, %r48}, [_Z14gradientKernelN13neuralnetwork4cuda16LayerBatchDeltasENS0_17LayerBatchOutputsENS0_12LayerWeightsEj_param_1];
	ld.param.v2.u32 	{%r50, %r51}, [_Z14gradientKernelN13neuralnetwork4cuda16LayerBatchDeltasENS0_17LayerBatchOutputsENS0_12LayerWeightsEj_param_2];
	ld.param.u32 	%r52, [_Z14gradientKernelN13neuralnetwork4cuda16LayerBatchDeltasENS0_17LayerBatchOutputsENS0_12LayerWeightsEj_param_3];
	mov.u32 	%r7, %ntid.y;
	mov.u32 	%r53, %ctaid.y;
	mul.lo.s32 	%r54, %r7, %r53;
	mov.u32 	%r8, %tid.y;
	add.s32 	%r9, %r54, %r8;
	mov.u32 	%r10, %ntid.x;
	mov.u32 	%r55, %ctaid.x;
	mov.u32 	%r11, %tid.x;
	mad.lo.s32 	%r12, %r10, %r55, %r11;
	add.s32 	%r13, %r54, %r11;
	add.s32 	%r56, %r7, %r45;
	add.s32 	%r57, %r56, -1;
	rem.u32 	%r58, %r57, %r7;
	sub.s32 	%r14, %r57, %r58;
	setp.lt.s32 	%p1, %r14, 1;
	mov.f32 	%f73, 0f00000000;
	@%p1 bra 	$L__BB3_23;
	mul.lo.s32 	%r60, %r52, %r7;
	shl.b32 	%r61, %r60, 2;
	mov.u32 	%r62, buf;
	add.s32 	%r15, %r62, %r61;
	mad.lo.s32 	%r63, %r52, %r8, %r11;
	cvta.to.global.u64 	%rd14, %rd8;
	cvta.to.global.u64 	%rd15, %rd6;
	mul.wide.u32 	%rd16, %r13, 4;
	add.s64 	%rd4, %rd15, %rd16;
	shl.b32 	%r64, %r63, 2;
	add.s32 	%r18, %r62, %r64;
	mul.wide.u32 	%rd17, %r12, 4;
	add.s64 	%rd5, %rd14, %rd17;
	add.s32 	%r19, %r15, %r64;
	shl.b32 	%r65, %r11, 2;
	add.s32 	%r20, %r61, %r65;
	shl.b32 	%r21, %r52, 5;
	shl.b32 	%r22, %r8, 2;
	shl.b32 	%r23, %r52, 2;
	mov.f32 	%f73, 0f00000000;
	mov.b32 	%r119, 0;
	mov.u32 	%r118, %r45;
$L__BB3_2:
	setp.ge.u32 	%p2, %r13, %r46;
	min.u32 	%r26, %r10, %r118;
	max.u32 	%r27, %r26, 1;
	and.b32  	%r28, %r27, 3;
	and.b32  	%r29, %r27, 7;
	add.s32 	%r30, %r119, %r8;
	setp.ge.u32 	%p3, %r30, %r45;
	or.pred  	%p4, %p3, %p2;
	@%p4 bra 	$L__BB3_6;
	setp.lt.u32 	%p5, %r30, %r44;
	@%p5 bra 	$L__BB3_5;
	mov.u64 	%rd18, $str$9;
	cvta.global.u64 	%rd19, %rd18;
	mov.u64 	%rd20, $str$1;
	cvta.global.u64 	%rd21, %rd20;
	mov.u64 	%rd22, __unnamed_5;
	cvta.global.u64 	%rd23, %rd22;
	{ // callseq 8, 0
	.param .b64 param0;
	st.param.b64 	[param0], %rd19;
	.param .b64 param1;
	st.param.b64 	[param1], %rd21;
	.param .b32 param2;
	st.param.b32 	[param2], 159;
	.param .b64 param3;
	st.param.b64 	[param3], %rd23;
	.param .b64 param4;
	st.param.b64 	[param4], 1;
	call.uni 
	__assertfail, 
	(
	param0, 
	param1, 
	param2, 
	param3, 
	param4
	);
	} // callseq 8
$L__BB3_5:
	cvt.u64.u32 	%rd24, %r30;
	mad.lo.s64 	%rd25, %rd7, %rd24, %rd4;
	ld.global.f32 	%f17, [%rd25];
	st.shared.f32 	[%r18], %f17;
$L__BB3_6:
	setp.ge.u32 	%p6, %r12, %r49;
	setp.ge.u32 	%p7, %r30, %r48;
	or.pred  	%p8, %p6, %p7;
	@%p8 bra 	$L__BB3_10;
	setp.lt.u32 	%p9, %r30, %r47;
	@%p9 bra 	$L__BB3_9;
	mov.u64 	%rd26, $str$9;
	cvta.global.u64 	%rd27, %rd26;
	mov.u64 	%rd28, $str$1;
	cvta.global.u64 	%rd29, %rd28;
	mov.u64 	%rd30, __unnamed_3;
	cvta.global.u64 	%rd31, %rd30;
	{ // callseq 9, 0
	.param .b64 param0;
	st.param.b64 	[param0], %rd27;
	.param .b64 param1;
	st.param.b64 	[param1], %rd29;
	.param .b32 param2;
	st.param.b32 	[param2], 138;
	.param .b64 param3;
	st.param.b64 	[param3], %rd31;
	.param .b64 param4;
	st.param.b64 	[param4], 1;
	call.uni 
	__assertfail, 
	(
	param0, 
	param1, 
	param2, 
	param3, 
	param4
	);
	} // callseq 9
$L__BB3_9:
	cvt.u64.u32 	%rd32, %r30;
	mad.lo.s64 	%rd33, %rd9, %rd32, %rd5;
	ld.global.f32 	%f18, [%rd33];
	st.shared.f32 	[%r19], %f18;
$L__BB3_10:
	bar.sync 	0;
	setp.eq.s32 	%p10, %r45, %r119;
	@%p10 bra 	$L__BB3_22;
	setp.lt.u32 	%p11, %r26, 8;
	mov.b32 	%r123, 0;
	@%p11 bra 	$L__BB3_14;
	and.b32  	%r123, %r27, 2040;
	and.b32  	%r68, %r27, -8;
	neg.s32 	%r121, %r68;
	mov.u32 	%r120, buf;
$L__BB3_13:
	.pragma "nounroll";
	add.s32 	%r69, %r120, %r22;
	ld.shared.f32 	%f20, [%r69];
	add.s32 	%r70, %r120, %r20;
	ld.shared.f32 	%f21, [%r70];
	fma.rn.f32 	%f22, %f20, %f21, %f73;
	add.s32 	%r71, %r69, %r23;
	ld.shared.f32 	%f23, [%r71];
	add.s32 	%r72, %r70, %r23;
	ld.shared.f32 	%f24, [%r72];
	fma.rn.f32 	%f25, %f23, %f24, %f22;
	add.s32 	%r73, %r71, %r23;
	ld.shared.f32 	%f26, [%r73];
	add.s32 	%r74, %r72, %r23;
	ld.shared.f32 	%f27, [%r74];
	fma.rn.f32 	%f28, %f26, %f27, %f25;
	add.s32 	%r75, %r73, %r23;
	ld.shared.f32 	%f29, [%r75];
	add.s32 	%r76, %r74, %r23;
	ld.shared.f32 	%f30, [%r76];
	fma.rn.f32 	%f31, %f29, %f30, %f28;
	add.s32 	%r77, %r75, %r23;
	ld.shared.f32 	%f32, [%r77];
	add.s32 	%r78, %r76, %r23;
	ld.shared.f32 	%f33, [%r78];
	fma.rn.f32 	%f34, %f32, %f33, %f31;
	add.s32 	%r79, %r77, %r23;
	ld.shared.f32 	%f35, [%r79];
	add.s32 	%r80, %r78, %r23;
	ld.shared.f32 	%f36, [%r80];
	fma.rn.f32 	%f37, %f35, %f36, %f34;
	add.s32 	%r81, %r79, %r23;
	ld.shared.f32 	%f38, [%r81];
	add.s32 	%r82, %r80, %r23;
	ld.shared.f32 	%f39, [%r82];
	fma.rn.f32 	%f40, %f38, %f39, %f37;
	add.s32 	%r83, %r81, %r23;
	ld.shared.f32 	%f41, [%r83];
	add.s32 	%r84, %r82, %r23;
	ld.shared.f32 	%f42, [%r84];
	fma.rn.f32 	%f73, %f41, %f42, %f40;
	add.s32 	%r121, %r121, 8;
	add.s32 	%r120, %r120, %r21;
	setp.ne.s32 	%p12, %r121, 0;
	@%p12 bra 	$L__BB3_13;
$L__BB3_14:
	setp.eq.s32 	%p13, %r29, 0;
	@%p13 bra 	$L__BB3_22;
	setp.lt.u32 	%p14, %r29, 4;
	@%p14 bra 	$L__BB3_17;
	mul.lo.s32 	%r85, %r123, %r52;
	add.s32 	%r86, %r85, %r8;
	shl.b32 	%r87, %r86, 2;
	mov.u32 	%r88, buf;
	add.s32 	%r89, %r88, %r87;
	ld.shared.f32 	%f44, [%r89];
	add.s32 	%r90, %r85, %r11;
	shl.b32 	%r91, %r90, 2;
	add.s32 	%r92, %r15, %r91;
	ld.shared.f32 	%f45, [%r92];
	fma.rn.f32 	%f46, %f44, %f45, %f73;
	add.s32 	%r93, %r89, %r23;
	ld.shared.f32 	%f47, [%r93];
	add.s32 	%r94, %r92, %r23;
	ld.shared.f32 	%f48, [%r94];
	fma.rn.f32 	%f49, %f47, %f48, %f46;
	add.s32 	%r95, %r93, %r23;
	ld.shared.f32 	%f50, [%r95];
	add.s32 	%r96, %r94, %r23;
	ld.shared.f32 	%f51, [%r96];
	fma.rn.f32 	%f52, %f50, %f51, %f49;
	add.s32 	%r97, %r95, %r23;
	ld.shared.f32 	%f53, [%r97];
	add.s32 	%r98, %r96, %r23;
	ld.shared.f32 	%f54, [%r98];
	fma.rn.f32 	%f73, %f53, %f54, %f52;
	add.s32 	%r123, %r123, 4;
$L__BB3_17:
	setp.eq.s32 	%p15, %r28, 0;
	@%p15 bra 	$L__BB3_22;
	setp.eq.s32 	%p16, %r28, 1;
	@%p16 bra 	$L__BB3_20;
	mul.lo.s32 	%r99, %r123, %r52;
	add.s32 	%r100, %r99, %r8;
	shl.b32 	%r101, %r100, 2;
	mov.u32 	%r102, buf;
	add.s32 	%r103, %r102, %r101;
	ld.shared.f32 	%f56, [%r103];
	add.s32 	%r104, %r99, %r11;
	shl.b32 	%r105, %r104, 2;
	add.s32 	%r106, %r15, %r105;
	ld.shared.f32 	%f57, [%r106];
	fma.rn.f32 	%f58, %f56, %f57, %f73;
	add.s32 	%r107, %r103, %r23;
	ld.shared.f32 	%f59, [%r107];
	add.s32 	%r108, %r106, %r23;
	ld.shared.f32 	%f60, [%r108];
	fma.rn.f32 	%f73, %f59, %f60, %f58;
	add.s32 	%r123, %r123, 2;
$L__BB3_20:
	and.b32  	%r109, %r27, 1;
	setp.eq.b32 	%p17, %r109, 1;
	not.pred 	%p18, %p17;
	@%p18 bra 	$L__BB3_22;
	mul.lo.s32 	%r110, %r123, %r52;
	add.s32 	%r111, %r110, %r8;
	shl.b32 	%r112, %r111, 2;
	mov.u32 	%r113, buf;
	add.s32 	%r114, %r113, %r112;
	ld.shared.f32 	%f61, [%r114];
	add.s32 	%r115, %r110, %r11;
	shl.b32 	%r116, %r115, 2;
	add.s32 	%r117, %r15, %r116;
	ld.shared.f32 	%f62, [%r117];
	fma.rn.f32 	%f73, %f61, %f62, %f73;
$L__BB3_22:
	bar.sync 	0;
	add.s32 	%r119, %r119, %r7;
	setp.lt.s32 	%p19, %r119, %r14;
	sub.s32 	%r118, %r118, %r7;
	@%p19 bra 	$L__BB3_2;
$L__BB3_23:
	setp.ge.u32 	%p20, %r9, %r51;
	setp.ge.u32 	%p21, %r12, %r50;
	or.pred  	%p22, %p20, %p21;
	@%p22 bra 	$L__BB3_25;
	cvt.rn.f32.u32 	%f63, %r45;
	div.rn.f32 	%f64, %f73, %f63;
	cvt.u64.u32 	%rd34, %r9;
	cvta.to.global.u64 	%rd35, %rd12;
	mad.lo.s64 	%rd36, %rd13, %rd34, %rd35;
	mul.wide.u32 	%rd37, %r12, 4;
	add.s64 	%rd38, %rd36, %rd37;
	st.global.f32 	[%rd38], %f64;
$L__BB3_25:
	ret;

}
	// .globl	_Z13softmaxKernelN13neuralnetwork4cuda17LayerBatchOutputsE
.visible .entry _Z13softmaxKernelN13neuralnetwork4cuda17LayerBatchOutputsE(
	.param .align 8 .b8 _Z13softmaxKernelN13neuralnetwork4cuda17LayerBatchOutputsE_param_0[48]
)
{
	.reg .pred 	%p<26>;
	.reg .b32 	%r<100>;
	.reg .b32 	%f<179>;
	.reg .b64 	%rd<26>;

	ld.param.u64 	%rd1, [_Z13softmaxKernelN13neuralnetwork4cuda17LayerBatchOutputsE_param_0+16];
	ld.param.u64 	%rd2, [_Z13softmaxKernelN13neuralnetwork4cuda17LayerBatchOutputsE_param_0+24];
	ld.param.v2.u32 	{%r1, %r50}, [_Z13softmaxKernelN13neuralnetwork4cuda17LayerBatchOutputsE_param_0];
	ld.param.u32 	%r2, [_Z13softmaxKernelN13neuralnetwork4cuda17LayerBatchOutputsE_param_0+8];
	mov.u32 	%r3, %tid.x;
	mov.u32 	%r4, %ctaid.x;
	mov.u32 	%r5, %ntid.x;
	setp.le.u32 	%p2, %r5, %r2;
	mov.u32 	%r51, %nctaid.x;
	setp.eq.s32 	%p3, %r51, %r50;
	and.pred  	%p4, %p2, %p3;
	@%p4 bra 	$L__BB4_2;
	mov.u64 	%rd4, $str$2;
	cvta.global.u64 	%rd5, %rd4;
	mov.u64 	%rd6, $str$1;
	cvta.global.u64 	%rd7, %rd6;
	mov.u64 	%rd8, __unnamed_8;
	cvta.global.u64 	%rd9, %rd8;
	{ // callseq 10, 0
	.param .b64 param0;
	st.param.b64 	[param0], %rd5;
	.param .b64 param1;
	st.param.b64 	[param1], %rd7;
	.param .b32 param2;
	st.param.b32 	[param2], 509;
	.param .b64 param3;
	st.param.b64 	[param3], %rd9;
	.param .b64 param4;
	st.param.b64 	[param4], 1;
	call.uni 
	__assertfail, 
	(
	param0, 
	param1, 
	param2, 
	param3, 
	param4
	);
	} // callseq 10
$L__BB4_2:
	setp.lt.u32 	%p5, %r4, %r1;
	setp.lt.u32 	%p6, %r3, %r2;
	and.pred  	%p1, %p5, %p6;
	@%p1 bra 	$L__BB4_4;
	mov.u64 	%rd10, $str$9;
	cvta.global.u64 	%rd11, %rd10;
	mov.u64 	%rd12, $str$1;
	cvta.global.u64 	%rd13, %rd12;
	mov.u64 	%rd14, __unnamed_3;
	cvta.global.u64 	%rd15, %rd14;
	{ // callseq 11, 0
	.param .b64 param0;
	st.param.b64 	[param0], %rd11;
	.param .b64 param1;
	st.param.b64 	[param1], %rd13;
	.param .b32 param2;
	st.param.b32 	[param2], 138;
	.param .b64 param3;
	st.param.b64 	[param3], %rd15;
	.param .b64 param4;
	st.param.b64 	[param4], 1;
	call.uni 
	__assertfail, 
	(
	param0, 
	param1, 
	param2, 
	param3, 
	param4
	);
	} // callseq 11
$L__BB4_4:
	cvt.u64.u32 	%rd16, %r4;
	cvta.to.global.u64 	%rd17, %rd1;
	mad.lo.s64 	%rd18, %rd2, %rd16, %rd17;
	mul.wide.u32 	%rd19, %r3, 4;
	add.s64 	%rd3, %rd18, %rd19;
	ld.global.f32 	%f1, [%rd3];
	shl.b32 	%r52, %r3, 2;
	mov.u32 	%r53, buf;
	add.s32 	%r54, %r53, %r52;
	add.s32 	%r6, %r54, 4;
	st.shared.f32 	[%r54+4], %f1;
	bar.sync 	0;
	setp.ne.s32 	%p7, %r3, 0;
	@%p7 bra 	$L__BB4_20;
	ld.shared.f32 	%f169, [buf+4];
	setp.lt.u32 	%p8, %r5, 2;
	@%p8 bra 	$L__BB4_19;
	add.s32 	%r7, %r5, -1;
	add.s32 	%r56, %r5, -2;
	and.b32  	%r8, %r7, 15;
	setp.lt.u32 	%p9, %r56, 15;
	mov.b32 	%r89, 1;
	@%p9 bra 	$L__BB4_10;
	add.s32 	%r85, %r53, 32;
	and.b32  	%r60, %r7, -16;
	neg.s32 	%r87, %r60;
	mov.b32 	%r86, 0;
$L__BB4_8:
	.pragma "nounroll";
	ld.shared.v2.f32 	{%f32, %f33}, [%r85+-24];
	max.f32 	%f34, %f169, %f32;
	max.f32 	%f35, %f34, %f33;
	ld.shared.v4.f32 	{%f36, %f37, %f38, %f39}, [%r85+-16];
	max.f32 	%f40, %f35, %f36;
	max.f32 	%f41, %f40, %f37;
	max.f32 	%f42, %f41, %f38;
	max.f32 	%f43, %f42, %f39;
	ld.shared.v4.f32 	{%f44, %f45, %f46, %f47}, [%r85];
	max.f32 	%f48, %f43, %f44;
	max.f32 	%f49, %f48, %f45;
	max.f32 	%f50, %f49, %f46;
	max.f32 	%f51, %f50, %f47;
	ld.shared.v4.f32 	{%f52, %f53, %f54, %f55}, [%r85+16];
	max.f32 	%f56, %f51, %f52;
	max.f32 	%f57, %f56, %f53;
	max.f32 	%f58, %f57, %f54;
	max.f32 	%f59, %f58, %f55;
	ld.shared.v2.f32 	{%f60, %f61}, [%r85+32];
	max.f32 	%f62, %f59, %f60;
	max.f32 	%f169, %f62, %f61;
	add.s32 	%r87, %r87, 16;
	add.s32 	%r86, %r86, 16;
	add.s32 	%r85, %r85, 64;
	setp.ne.s32 	%p10, %r87, 0;
	@%p10 bra 	$L__BB4_8;
	add.s32 	%r89, %r86, 1;
$L__BB4_10:
	setp.eq.s32 	%p11, %r8, 0;
	@%p11 bra 	$L__BB4_19;
	and.b32  	%r18, %r7, 7;
	setp.lt.u32 	%p12, %r8, 8;
	@%p12 bra 	$L__BB4_13;
	shl.b32 	%r61, %r89, 2;
	add.s32 	%r63, %r53, %r61;
	ld.shared.f32 	%f64, [%r63+4];
	max.f32 	%f65, %f169, %f64;
	ld.shared.f32 	%f66, [%r63+8];
	max.f32 	%f67, %f65, %f66;
	ld.shared.f32 	%f68, [%r63+12];
	max.f32 	%f69, %f67, %f68;
	ld.shared.f32 	%f70, [%r63+16];
	max.f32 	%f71, %f69, %f70;
	ld.shared.f32 	%f72, [%r63+20];
	max.f32 	%f73, %f71, %f72;
	ld.shared.f32 	%f74, [%r63+24];
	max.f32 	%f75, %f73, %f74;
	ld.shared.f32 	%f76, [%r63+28];
	max.f32 	%f77, %f75, %f76;
	ld.shared.f32 	%f78, [%r63+32];
	max.f32 	%f169, %f77, %f78;
	add.s32 	%r89, %r89, 8;
$L__BB4_13:
	setp.eq.s32 	%p13, %r18, 0;
	@%p13 bra 	$L__BB4_19;
	and.b32  	%r21, %r7, 3;
	setp.lt.u32 	%p14, %r18, 4;
	@%p14 bra 	$L__BB4_16;
	shl.b32 	%r64, %r89, 2;
	add.s32 	%r66, %r53, %r64;
	ld.shared.f32 	%f80, [%r66+4];
	max.f32 	%f81, %f169, %f80;
	ld.shared.f32 	%f82, [%r66+8];
	max.f32 	%f83, %f81, %f82;
	ld.shared.f32 	%f84, [%r66+12];
	max.f32 	%f85, %f83, %f84;
	ld.shared.f32 	%f86, [%r66+16];
	max.f32 	%f169, %f85, %f86;
	add.s32 	%r89, %r89, 4;
$L__BB4_16:
	setp.eq.s32 	%p15, %r21, 0;
	@%p15 bra 	$L__BB4_19;
	shl.b32 	%r67, %r89, 2;
	add.s32 	%r69, %r67, %r53;
	add.s32 	%r92, %r69, 4;
	neg.s32 	%r91, %r21;
$L__BB4_18:
	.pragma "nounroll";
	ld.shared.f32 	%f87, [%r92];
	max.f32 	%f169, %f169, %f87;
	add.s32 	%r92, %r92, 4;
	add.s32 	%r91, %r91, 1;
	setp.ne.s32 	%p16, %r91, 0;
	@%p16 bra 	$L__BB4_18;
$L__BB4_19:
	st.shared.f32 	[buf], %f169;
$L__BB4_20:
	setp.ne.s32 	%p17, %r3, 0;
	bar.sync 	0;
	ld.shared.f32 	%f88, [buf];
	sub.f32 	%f89, %f1, %f88;
	fma.rn.f32 	%f90, %f89, 0f3BBB989D, 0f3F000000;
	cvt.sat.f32.f32 	%f91, %f90;
	mov.f32 	%f92, 0f4B400001;
	mov.f32 	%f93, 0f437C0000;
	fma.rm.f32 	%f94, %f91, %f93, %f92;
	add.f32 	%f95, %f94, 0fCB40007F;
	neg.f32 	%f96, %f95;
	fma.rn.f32 	%f97, %f89, 0f3FB8AA3B, %f96;
	fma.rn.f32 	%f98, %f89, 0f32A57060, %f97;
	mov.b32 	%r70, %f94;
	shl.b32 	%r71, %r70, 23;
	mov.b32 	%f99, %r71;
	ex2.approx.ftz.f32 	%f100, %f98;
	mul.f32 	%f16, %f100, %f99;
	st.shared.f32 	[%r6], %f16;
	bar.sync 	0;
	@%p17 bra 	$L__BB4_34;
	and.b32  	%r30, %r5, 15;
	setp.lt.u32 	%p18, %r5, 16;
	mov.f32 	%f178, 0f00000000;
	mov.b32 	%r96, 0;
	@%p18 bra 	$L__BB4_24;
	and.b32  	%r96, %r5, 2032;
	add.s32 	%r93, %r53, 32;
	and.b32  	%r75, %r5, -16;
	neg.s32 	%r94, %r75;
	mov.f32 	%f178, 0f00000000;
$L__BB4_23:
	.pragma "nounroll";
	ld.shared.f32 	%f104, [%r93+-28];
	add.f32 	%f105, %f178, %f104;
	ld.shared.v2.f32 	{%f106, %f107}, [%r93+-24];
	add.f32 	%f108, %f105, %f106;
	add.f32 	%f109, %f108, %f107;
	ld.shared.v4.f32 	{%f110, %f111, %f112, %f113}, [%r93+-16];
	add.f32 	%f114, %f109, %f110;
	add.f32 	%f115, %f114, %f111;
	add.f32 	%f116, %f115, %f112;
	add.f32 	%f117, %f116, %f113;
	ld.shared.v4.f32 	{%f118, %f119, %f120, %f121}, [%r93];
	add.f32 	%f122, %f117, %f118;
	add.f32 	%f123, %f122, %f119;
	add.f32 	%f124, %f123, %f120;
	add.f32 	%f125, %f124, %f121;
	ld.shared.v4.f32 	{%f126, %f127, %f128, %f129}, [%r93+16];
	add.f32 	%f130, %f125, %f126;
	add.f32 	%f131, %f130, %f127;
	add.f32 	%f132, %f131, %f128;
	add.f32 	%f133, %f132, %f129;
	ld.shared.f32 	%f134, [%r93+32];
	add.f32 	%f178, %f133, %f134;
	add.s32 	%r94, %r94, 16;
	add.s32 	%r93, %r93, 64;
	setp.ne.s32 	%p19, %r94, 0;
	@%p19 bra 	$L__BB4_23;
$L__BB4_24:
	setp.eq.s32 	%p20, %r30, 0;
	@%p20 bra 	$L__BB4_33;
	and.b32  	%r38, %r5, 7;
	setp.lt.u32 	%p21, %r30, 8;
	@%p21 bra 	$L__BB4_27;
	shl.b32 	%r76, %r96, 2;
	add.s32 	%r78, %r53, %r76;
	ld.shared.f32 	%f136, [%r78+4];
	add.f32 	%f137, %f178, %f136;
	ld.shared.f32 	%f138, [%r78+8];
	add.f32 	%f139, %f137, %f138;
	ld.shared.f32 	%f140, [%r78+12];
	add.f32 	%f141, %f139, %f140;
	ld.shared.f32 	%f142, [%r78+16];
	add.f32 	%f143, %f141, %f142;
	ld.shared.f32 	%f144, [%r78+20];
	add.f32 	%f145, %f143, %f144;
	ld.shared.f32 	%f146, [%r78+24];
	add.f32 	%f147, %f145, %f146;
	ld.shared.f32 	%f148, [%r78+28];
	add.f32 	%f149, %f147, %f148;
	ld.shared.f32 	%f150, [%r78+32];
	add.f32 	%f178, %f149, %f150;
	add.s32 	%r96, %r96, 8;
$L__BB4_27:
	setp.eq.s32 	%p22, %r38, 0;
	@%p22 bra 	$L__BB4_33;
	and.b32  	%r41, %r5, 3;
	setp.lt.u32 	%p23, %r38, 4;
	@%p23 bra 	$L__BB4_30;
	shl.b32 	%r79, %r96, 2;
	add.s32 	%r81, %r53, %r79;
	ld.shared.f32 	%f152, [%r81+4];
	add.f32 	%f153, %f178, %f152;
	ld.shared.f32 	%f154, [%r81+8];
	add.f32 	%f155, %f153, %f154;
	ld.shared.f32 	%f156, [%r81+12];
	add.f32 	%f157, %f155, %f156;
	ld.shared.f32 	%f158, [%r81+16];
	add.f32 	%f178, %f157, %f158;
	add.s32 	%r96, %r96, 4;
$L__BB4_30:
	setp.eq.s32 	%p24, %r41, 0;
	@%p24 bra 	$L__BB4_33;
	shl.b32 	%r82, %r96, 2;
	add.s32 	%r84, %r82, %r53;
	add.s32 	%r99, %r84, 4;
	neg.s32 	%r98, %r41;
$L__BB4_32:
	.pragma "nounroll";
	ld.shared.f32 	%f159, [%r99];
	add.f32 	%f178, %f178, %f159;
	add.s32 	%r99, %r99, 4;
	add.s32 	%r98, %r98, 1;
	setp.ne.s32 	%p25, %r98, 0;
	@%p25 bra 	$L__BB4_32;
$L__BB4_33:
	st.shared.f32 	[buf], %f178;
$L__BB4_34:
	bar.sync 	0;
	ld.shared.f32 	%f160, [buf];
	div.rn.f32 	%f30, %f16, %f160;
	@%p1 bra 	$L__BB4_36;
	mov.u64 	%rd20, $str$9;
	cvta.global.u64 	%rd21, %rd20;
	mov.u64 	%rd22, $str$1;
	cvta.global.u64 	%rd23, %rd22;
	mov.u64 	%rd24, __unnamed_3;
	cvta.global.u64 	%rd25, %rd24;
	{ // callseq 12, 0
	.param .b64 param0;
	st.param.b64 	[param0], %rd21;
	.param .b64 param1;
	st.param.b64 	[param1], %rd23;
	.param .b32 param2;
	st.param.b32 	[param2], 138;
	.param .b64 param3;
	st.param.b64 	[param3], %rd25;
	.param .b64 param4;
	st.param.b64 	[param4], 1;
	call.uni 
	__assertfail, 
	(
	param0, 
	param1, 
	param2, 
	param3, 
	param4
	);
	} // callseq 12
$L__BB4_36:
	st.global.f32 	[%rd3], %f30;
	ret;

}
	// .globl	_Z22initialiseLayerWeightsN13neuralnetwork4cuda12LayerWeightsEfNS0_6RandomE
.visible .entry _Z22initialiseLayerWeightsN13neuralnetwork4cuda12LayerWeightsEfNS0_6RandomE(
	.param .align 8 .b8 _Z22initialiseLayerWeightsN13neuralnetwork4cuda12LayerWeightsEfNS0_6RandomE_param_0[24],
	.param .f32 _Z22initialiseLayerWeightsN13neuralnetwork4cuda12LayerWeightsEfNS0_6RandomE_param_1,
	.param .align 8 .b8 _Z22initialiseLayerWeightsN13neuralnetwork4cuda12LayerWeightsEfNS0_6RandomE_param_2[16]
)
{
	.reg .pred 	%p<4>;
	.reg .b16 	%rs<5>;
	.reg .b32 	%r<35>;
	.reg .b32 	%f<6>;
	.reg .b64 	%rd<12>;

	ld.param.u32 	%r6, [_Z22initialiseLayerWeightsN13neuralnetwork4cuda12LayerWeightsEfNS0_6RandomE_param_2+8];
	ld.param.u64 	%rd3, [_Z22initialiseLayerWeightsN13neuralnetwork4cuda12LayerWeightsEfNS0_6RandomE_param_2];
	ld.param.u64 	%rd2, [_Z22initialiseLayerWeightsN13neuralnetwork4cuda12LayerWeightsEfNS0_6RandomE_param_0+16];
	ld.param.u64 	%rd1, [_Z22initialiseLayerWeightsN13neuralnetwork4cuda12LayerWeightsEfNS0_6RandomE_param_0+8];
	ld.param.v2.u32 	{%r4, %r5}, [_Z22initialiseLayerWeightsN13neuralnetwork4cuda12LayerWeightsEfNS0_6RandomE_param_0];
	ld.param.f32 	%f1, [_Z22initialiseLayerWeightsN13neuralnetwork4cuda12LayerWeightsEfNS0_6RandomE_param_1];
	mov.u32 	%r12, %ntid.y;
	mov.u32 	%r13, %ctaid.y;
	mov.u32 	%r14, %tid.y;
	mad.lo.s32 	%r2, %r12, %r13, %r14;
	mov.u32 	%r15, %ntid.x;
	mov.u32 	%r16, %ctaid.x;
	mov.u32 	%r17, %tid.x;
	mad.lo.s32 	%r3, %r15, %r16, %r17;
	setp.ge.u32 	%p1, %r2, %r5;
	setp.ge.u32 	%p2, %r3, %r4;
	or.pred  	%p3, %p1, %p2;
	@%p3 bra 	$L__BB5_2;
	cvta.to.global.u64 	%rd4, %rd3;
	cvta.to.global.u64 	%rd5, %rd1;
	cvt.u64.u32 	%rd6, %r2;
	mad.lo.s64 	%rd7, %rd2, %rd6, %rd5;
	mul.wide.u32 	%rd8, %r3, 4;
	add.s64 	%rd9, %rd7, %rd8;
	mad.lo.s32 	%r18, %r4, %r2, %r3;
	rem.u32 	%r19, %r18, %r6;
	mul.wide.u32 	%rd10, %r19, 48;
	add.s64 	%rd11, %rd4, %rd10;
	ld.global.v2.u32 	{%r20, %r21}, [%rd11];
	shr.u32 	%r22, %r21, 2;
	xor.b32  	%r23, %r22, %r21;
	ld.global.v2.u32 	{%r24, %r25}, [%rd11+8];
	ld.global.v2.u32 	{%r26, %r27}, [%rd11+16];
	st.global.v2.u32 	[%rd11+8], {%r25, %r26};
	shl.b32 	%r28, %r27, 4;
	shl.b32 	%r29, %r23, 1;
	xor.b32  	%r30, %r29, %r28;
	xor.b32  	%r31, %r30, %r23;
	xor.b32  	%r32, %r31, %r27;
	st.global.v2.u32 	[%rd11+16], {%r27, %r32};
	add.s32 	%r33, %r20, 362437;
	st.global.v2.u32 	[%rd11], {%r33, %r24};
	add.s32 	%r34, %r32, %r33;
	cvt.rn.f32.u32 	%f2, %r34;
	fma.rn.f32 	%f3, %f2, 0f2F800000, 0f2F000000;
	fma.rn.f32 	%f4, %f3, 0f40000000, 0fBF800000;
	mul.f32 	%f5, %f1, %f4;
	st.global.f32 	[%rd9], %f5;
$L__BB5_2:
	ret;

}
	// .globl	_Z22initialiseLayerOutputsN13neuralnetwork4cuda17LayerBatchOutputsE
.visible .entry _Z22initialiseLayerOutputsN13neuralnetwork4cuda17LayerBatchOutputsE(
	.param .align 8 .b8 _Z22initialiseLayerOutputsN13neuralnetwork4cuda17LayerBatchOutputsE_param_0[48]
)
{
	.reg .pred 	%p<3>;
	.reg .b32 	%r<11>;
	.reg .b64 	%rd<18>;

	ld.param.u64 	%rd4, [_Z22initialiseLayerOutputsN13neuralnetwork4cuda17LayerBatchOutputsE_param_0+24];
	ld.param.u64 	%rd3, [_Z22initialiseLayerOutputsN13neuralnetwork4cuda17LayerBatchOutputsE_param_0+16];
	ld.param.u32 	%r5, [_Z22initialiseLayerOutputsN13neuralnetwork4cuda17LayerBatchOutputsE_param_0+8];
	ld.param.v2.u32 	{%r3, %r4}, [_Z22initialiseLayerOutputsN13neuralnetwork4cuda17LayerBatchOutputsE_param_0];
	mov.u32 	%r6, %ntid.x;
	mov.u32 	%r7, %ctaid.x;
	mov.u32 	%r8, %tid.x;
	mad.lo.s32 	%r1, %r6, %r7, %r8;
	setp.ge.u32 	%p1, %r1, %r3;
	@%p1 bra 	$L__BB6_4;
	setp.ne.s32 	%p2, %r5, 0;
	@%p2 bra 	$L__BB6_3;
	mov.u64 	%rd7, $str$9;
	cvta.global.u64 	%rd8, %rd7;
	mov.u64 	%rd9, $str$1;
	cvta.global.u64 	%rd10, %rd9;
	mov.u64 	%rd11, __unnamed_3;
	cvta.global.u64 	%rd12, %rd11;
	{ // callseq 13, 0
	.param .b64 param0;
	st.param.b64 	[param0], %rd8;
	.param .b64 param1;
	st.param.b64 	[param1], %rd10;
	.param .b32 param2;
	st.param.b32 	[param2], 138;
	.param .b64 param3;
	st.param.b64 	[param3], %rd12;
	.param .b64 param4;
	st.param.b64 	[param4], 1;
	call.uni 
	__assertfail, 
	(
	param0, 
	param1, 
	param2, 
	param3, 
	param4
	);
	} // callseq 13
$L__BB6_3:
	cvt.u64.u32 	%rd13, %r1;
	cvta.to.global.u64 	%rd14, %rd3;
	mad.lo.s64 	%rd15, %rd4, %rd13, %rd14;
	add.s32 	%r9, %r5, -1;
	mul.wide.u32 	%rd16, %r9, 4;
	add.s64 	%rd17, %rd15, %rd16;
	mov.b32 	%r10, 1065353216;
	st.global.u32 	[%rd17], %r10;
$L__BB6_4:
	ret;

}
	// .globl	_Z21initialiseAdamWeightsN13neuralnetwork4cuda12LayerWeightsES1_
.visible .entry _Z21initialiseAdamWeightsN13neuralnetwork4cuda12LayerWeightsES1_(
	.param .align 8 .b8 _Z21initialiseAdamWeightsN13neuralnetwork4cuda12LayerWeightsES1__param_0[24],
	.param .align 8 .b8 _Z21initialiseAdamWeightsN13neuralnetwork4cuda12LayerWeightsES1__param_1[24]
)
{
	.reg .pred 	%p<9>;
	.reg .b32 	%r<14>;
	.reg .b64 	%rd<31>;

	ld.param.u64 	%rd1, [_Z21initialiseAdamWeightsN13neuralnetwork4cuda12LayerWeightsES1__param_0+8];
	ld.param.u64 	%rd2, [_Z21initialiseAdamWeightsN13neuralnetwork4cuda12LayerWeightsES1__param_0+16];
	ld.param.u64 	%rd3, [_Z21initialiseAdamWeightsN13neuralnetwork4cuda12LayerWeightsES1__param_1+8];
	ld.param.u64 	%rd4, [_Z21initialiseAdamWeightsN13neuralnetwork4cuda12LayerWeightsES1__param_1+16];
	ld.param.v2.u32 	{%r1, %r2}, [_Z21initialiseAdamWeightsN13neuralnetwork4cuda12LayerWeightsES1__param_0];
	ld.param.v2.u32 	{%r3, %r4}, [_Z21initialiseAdamWeightsN13neuralnetwork4cuda12LayerWeightsES1__param_1];
	setp.eq.s32 	%p1, %r1, %r3;
	@%p1 bra 	$L__BB7_2;
	mov.u64 	%rd5, $str$3;
	cvta.global.u64 	%rd6, %rd5;
	mov.u64 	%rd7, $str$1;
	cvta.global.u64 	%rd8, %rd7;
	mov.u64 	%rd9, __unnamed_9;
	cvta.global.u64 	%rd10, %rd9;
	{ // callseq 14, 0
	.param .b64 param0;
	st.param.b64 	[param0], %rd6;
	.param .b64 param1;
	st.param.b64 	[param1], %rd8;
	.param .b32 param2;
	st.param.b32 	[param2], 693;
	.param .b64 param3;
	st.param.b64 	[param3], %rd10;
	.param .b64 param4;
	st.param.b64 	[param4], 1;
	call.uni 
	__assertfail, 
	(
	param0, 
	param1, 
	param2, 
	param3, 
	param4
	);
	} // callseq 14
$L__BB7_2:
	setp.eq.s32 	%p2, %r2, %r4;
	@%p2 bra 	$L__BB7_4;
	mov.u64 	%rd11, $str$4;
	cvta.global.u64 	%rd12, %rd11;
	mov.u64 	%rd13, $str$1;
	cvta.global.u64 	%rd14, %rd13;
	mov.u64 	%rd15, __unnamed_9;
	cvta.global.u64 	%rd16, %rd15;
	{ // callseq 15, 0
	.param .b64 param0;
	st.param.b64 	[param0], %rd12;
	.param .b64 param1;
	st.param.b64 	[param1], %rd14;
	.param .b32 param2;
	st.param.b32 	[param2], 694;
	.param .b64 param3;
	st.param.b64 	[param3], %rd16;
	.param .b64 param4;
	st.param.b64 	[param4], 1;
	call.uni 
	__assertfail, 
	(
	param0, 
	param1, 
	param2, 
	param3, 
	param4
	);
	} // callseq 15
$L__BB7_4:
	mov.u32 	%r7, %ntid.y;
	mov.u32 	%r8, %ctaid.y;
	mov.u32 	%r9, %tid.y;
	mad.lo.s32 	%r5, %r7, %r8, %r9;
	mov.u32 	%r10, %ntid.x;
	mov.u32 	%r11, %ctaid.x;
	mov.u32 	%r12, %tid.x;
	mad.lo.s32 	%r6, %r10, %r11, %r12;
	setp.ge.u32 	%p3, %r5, %r4;
	setp.ge.u32 	%p4, %r6, %r3;
	or.pred  	%p5, %p3, %p4;
	@%p5 bra 	$L__BB7_8;
	setp.lt.u32 	%p6, %r5, %r2;
	setp.lt.u32 	%p7, %r6, %r1;
	and.pred  	%p8, %p6, %p7;
	@%p8 bra 	$L__BB7_7;
	mov.u64 	%rd17, $str$7;
	cvta.global.u64 	%rd18, %rd17;
	mov.u64 	%rd19, $str$1;
	cvta.global.u64 	%rd20, %rd19;
	mov.u64 	%rd21, __unnamed_1;
	cvta.global.u64 	%rd22, %rd21;
	{ // callseq 16, 0
	.param .b64 param0;
	st.param.b64 	[param0], %rd18;
	.param .b64 param1;
	st.param.b64 	[param1], %rd20;
	.param .b32 param2;
	st.param.b32 	[param2], 74;
	.param .b64 param3;
	st.param.b64 	[param3], %rd22;
	.param .b64 param4;
	st.param.b64 	[param4], 1;
	call.uni 
	__assertfail, 
	(
	param0, 
	param1, 
	param2, 
	param3, 
	param4
	);
	} // callseq 16
$L__BB7_7:
	cvt.u64.u32 	%rd23, %r5;
	cvta.to.global.u64 	%rd24, %rd1;
	mad.lo.s64 	%rd25, %rd2, %rd23, %rd24;
	mul.wide.u32 	%rd26, %r6, 4;
	add.s64 	%rd27, %rd25, %rd26;
	mov.b32 	%r13, 0;
	st.global.u32 	[%rd27], %r13;
	cvta.to.global.u64 	%rd28, %rd3;
	mad.lo.s64 	%rd29, %rd4, %rd23, %rd28;
	add.s64 	%rd30, %rd29, %rd26;
	st.global.u32 	[%rd30], %r13;
$L__BB7_8:
	ret;

}
	// .globl	_Z21lastLayerDeltasKernelN13neuralnetwork4cuda17LayerBatchOutputsENS0_12SamplesBatchENS0_16LayerBatchDeltasE
.visible .entry _Z21lastLayerDeltasKernelN13neuralnetwork4cuda17LayerBatchOutputsENS0_12SamplesBatchENS0_16LayerBatchDeltasE(
	.param .align 8 .b8 _Z21lastLayerDeltasKernelN13neuralnetwork4cuda17LayerBatchOutputsENS0_12SamplesBatchENS0_16LayerBatchDeltasE_param_0[48],
	.param .align 8 .b8 _Z21lastLayerDeltasKernelN13neuralnetwork4cuda17LayerBatchOutputsENS0_12SamplesBatchENS0_16LayerBatchDeltasE_param_1[48],
	.param .align 8 .b8 _Z21lastLayerDeltasKernelN13neuralnetwork4cuda17LayerBatchOutputsENS0_12SamplesBatchENS0_16LayerBatchDeltasE_param_2[32]
)
{
	.reg .pred 	%p<13>;
	.reg .b32 	%r<17>;
	.reg .b32 	%f<4>;
	.reg .b64 	%rd<50>;

	ld.param.u32 	%r1, [_Z21lastLayerDeltasKernelN13neuralnetwork4cuda17LayerBatchOutputsENS0_12SamplesBatchENS0_16LayerBatchDeltasE_param_0];
	ld.param.u64 	%rd1, [_Z21lastLayerDeltasKernelN13neuralnetwork4cuda17LayerBatchOutputsENS0_12SamplesBatchENS0_16LayerBatchDeltasE_param_0+16];
	ld.param.u64 	%rd2, [_Z21lastLayerDeltasKernelN13neuralnetwork4cuda17LayerBatchOutputsENS0_12SamplesBatchENS0_16LayerBatchDeltasE_param_0+24];
	ld.param.u32 	%r3, [_Z21lastLayerDeltasKernelN13neuralnetwork4cuda17LayerBatchOutputsENS0_12SamplesBatchENS0_16LayerBatchDeltasE_param_1];
	ld.param.u64 	%rd3, [_Z21lastLayerDeltasKernelN13neuralnetwork4cuda17LayerBatchOutputsENS0_12SamplesBatchENS0_16LayerBatchDeltasE_param_1+32];
	ld.param.u64 	%rd4, [_Z21lastLayerDeltasKernelN13neuralnetwork4cuda17LayerBatchOutputsENS0_12SamplesBatchENS0_16LayerBatchDeltasE_param_1+40];
	ld.param.u32 	%r7, [_Z21lastLayerDeltasKernelN13neuralnetwork4cuda17LayerBatchOutputsENS0_12SamplesBatchENS0_16LayerBatchDeltasE_param_2+8];
	ld.param.u64 	%rd5, [_Z21lastLayerDeltasKernelN13neuralnetwork4cuda17LayerBatchOutputsENS0_12SamplesBatchENS0_16LayerBatchDeltasE_param_2+16];
	ld.param.u64 	%rd6, [_Z21lastLayerDeltasKernelN13neuralnetwork4cuda17LayerBatchOutputsENS0_12SamplesBatchENS0_16LayerBatchDeltasE_param_2+24];
	ld.param.u32 	%r2, [_Z21lastLayerDeltasKernelN13neuralnetwork4cuda17LayerBatchOutputsENS0_12SamplesBatchENS0_16LayerBatchDeltasE_param_0+8];
	ld.param.u32 	%r4, [_Z21lastLayerDeltasKernelN13neuralnetwork4cuda17LayerBatchOutputsENS0_12SamplesBatchENS0_16LayerBatchDeltasE_param_1+12];
	ld.param.v2.u32 	{%r5, %r6}, [_Z21lastLayerDeltasKernelN13neuralnetwork4cuda17LayerBatchOutputsENS0_12SamplesBatchENS0_16LayerBatchDeltasE_param_2];
	add.s32 	%r10, %r4, 1;
	setp.eq.s32 	%p1, %r2, %r10;
	@%p1 bra 	$L__BB8_2;
	mov.u64 	%rd8, $str$5;
	cvta.global.u64 	%rd9, %rd8;
	mov.u64 	%rd10, $str$1;
	cvta.global.u64 	%rd11, %rd10;
	mov.u64 	%rd12, __unnamed_10;
	cvta.global.u64 	%rd13, %rd12;
	{ // callseq 17, 0
	.param .b64 param0;
	st.param.b64 	[param0], %rd9;
	.param .b64 param1;
	st.param.b64 	[param1], %rd11;
	.param .b32 param2;
	st.param.b32 	[param2], 709;
	.param .b64 param3;
	st.param.b64 	[param3], %rd13;
	.param .b64 param4;
	st.param.b64 	[param4], 1;
	call.uni 
	__assertfail, 
	(
	param0, 
	param1, 
	param2, 
	param3, 
	param4
	);
	} // callseq 17
$L__BB8_2:
	setp.eq.s32 	%p2, %r7, %r4;
	@%p2 bra 	$L__BB8_4;
	mov.u64 	%rd14, $str$6;
	cvta.global.u64 	%rd15, %rd14;
	mov.u64 	%rd16, $str$1;
	cvta.global.u64 	%rd17, %rd16;
	mov.u64 	%rd18, __unnamed_10;
	cvta.global.u64 	%rd19, %rd18;
	{ // callseq 18, 0
	.param .b64 param0;
	st.param.b64 	[param0], %rd15;
	.param .b64 param1;
	st.param.b64 	[param1], %rd17;
	.param .b32 param2;
	st.param.b32 	[param2], 710;
	.param .b64 param3;
	st.param.b64 	[param3], %rd19;
	.param .b64 param4;
	st.param.b64 	[param4], 1;
	call.uni 
	__assertfail, 
	(
	param0, 
	param1, 
	param2, 
	param3, 
	param4
	);
	} // callseq 18
$L__BB8_4:
	mov.u32 	%r11, %ntid.y;
	mov.u32 	%r12, %ctaid.y;
	mov.u32 	%r13, %tid.y;
	mad.lo.s32 	%r8, %r11, %r12, %r13;
	mov.u32 	%r14, %ntid.x;
	mov.u32 	%r15, %ctaid.x;
	mov.u32 	%r16, %tid.x;
	mad.lo.s32 	%r9, %r14, %r15, %r16;
	setp.ge.u32 	%p3, %r8, %r6;
	setp.ge.u32 	%p4, %r9, %r7;
	or.pred  	%p5, %p3, %p4;
	@%p5 bra 	$L__BB8_12;
	setp.lt.u32 	%p6, %r8, %r1;
	setp.lt.u32 	%p7, %r9, %r2;
	and.pred  	%p8, %p6, %p7;
	@%p8 bra 	$L__BB8_7;
	mov.u64 	%rd20, $str$9;
	cvta.global.u64 	%rd21, %rd20;
	mov.u64 	%rd22, $str$1;
	cvta.global.u64 	%rd23, %rd22;
	mov.u64 	%rd24, __unnamed_3;
	cvta.global.u64 	%rd25, %rd24;
	{ // callseq 19, 0
	.param .b64 param0;
	st.param.b64 	[param0], %rd21;
	.param .b64 param1;
	st.param.b64 	[param1], %rd23;
	.param .b32 param2;
	st.param.b32 	[param2], 138;
	.param .b64 param3;
	st.param.b64 	[param3], %rd25;
	.param .b64 param4;
	st.param.b64 	[param4], 1;
	call.uni 
	__assertfail, 
	(
	param0, 
	param1, 
	param2, 
	param3, 
	param4
	);
	} // callseq 19
$L__BB8_7:
	cvt.u64.u32 	%rd7, %r8;
	cvta.to.global.u64 	%rd26, %rd1;
	mad.lo.s64 	%rd27, %rd2, %rd7, %rd26;
	mul.wide.u32 	%rd28, %r9, 4;
	add.s64 	%rd29, %rd27, %rd28;
	ld.global.f32 	%f1, [%rd29];
	setp.lt.u32 	%p9, %r8, %r3;
	setp.lt.u32 	%p10, %r9, %r4;
	and.pred  	%p11, %p9, %p10;
	@%p11 bra 	$L__BB8_9;
	mov.u64 	%rd30, $str$8;
	cvta.global.u64 	%rd31, %rd30;
	mov.u64 	%rd32, $str$1;
	cvta.global.u64 	%rd33, %rd32;
	mov.u64 	%rd34, __unnamed_2;
	cvta.global.u64 	%rd35, %rd34;
	{ // callseq 20, 0
	.param .b64 param0;
	st.param.b64 	[param0], %rd31;
	.param .b64 param1;
	st.param.b64 	[param1], %rd33;
	.param .b32 param2;
	st.param.b32 	[param2], 115;
	.param .b64 param3;
	st.param.b64 	[param3], %rd35;
	.param .b64 param4;
	st.param.b64 	[param4], 1;
	call.uni 
	__assertfail, 
	(
	param0, 
	param1, 
	param2, 
	param3, 
	param4
	);
	} // callseq 20
$L__BB8_9:
	cvta.to.global.u64 	%rd36, %rd3;
	mad.lo.s64 	%rd37, %rd4, %rd7, %rd36;
	add.s64 	%rd39, %rd37, %rd28;
	ld.global.f32 	%f3, [%rd39];
	sub.f32 	%f2, %f1, %f3;
	setp.lt.u32 	%p12, %r8, %r5;
	@%p12 bra 	$L__BB8_11;
	mov.u64 	%rd40, $str$9;
	cvta.global.u64 	%rd41, %rd40;
	mov.u64 	%rd42, $str$1;
	cvta.global.u64 	%rd43, %rd42;
	mov.u64 	%rd44, __unnamed_5;
	cvta.global.u64 	%rd45, %rd44;
	{ // callseq 21, 0
	.param .b64 param0;
	st.param.b64 	[param0], %rd41;
	.param .b64 param1;
	st.param.b64 	[param1], %rd43;
	.param .b32 param2;
	st.param.b32 	[param2], 159;
	.param .b64 param3;
	st.param.b64 	[param3], %rd45;
	.param .b64 param4;
	st.param.b64 	[param4], 1;
	call.uni 
	__assertfail, 
	(
	param0, 
	param1, 
	param2, 
	param3, 
	param4
	);
	} // callseq 21
$L__BB8_11:
	cvta.to.global.u64 	%rd46, %rd5;
	mad.lo.s64 	%rd47, %rd6, %rd7, %rd46;
	add.s64 	%rd49, %rd47, %rd28;
	st.global.f32 	[%rd49], %f2;
$L__BB8_12:
	ret;

}
	// .globl	_Z20updateMomentumAndRMSN13neuralnetwork4cuda12LayerWeightsES1_S1_ff
.visible .entry _Z20updateMomentumAndRMSN13neuralnetwork4cuda12LayerWeightsES1_S1_ff(
	.param .align 8 .b8 _Z20updateMomentumAndRMSN13neuralnetwork4cuda12LayerWeightsES1_S1_ff_param_0[24],
	.param .align 8 .b8 _Z20updateMomentumAndRMSN13neuralnetwork4cuda12LayerWeightsES1_S1_ff_param_1[24],
	.param .align 8 .b8 _Z20updateMomentumAndRMSN13neuralnetwork4cuda12LayerWeightsES1_S1_ff_param_2[24],
	.param .f32 _Z20updateMomentumAndRMSN13neuralnetwork4cuda12LayerWeightsES1_S1_ff_param_3,
	.param .f32 _Z20updateMomentumAndRMSN13neuralnetwork4cuda12LayerWeightsES1_S1_ff_param_4
)
{
	.reg .pred 	%p<10>;
	.reg .b32 	%r<15>;
	.reg .b32 	%f<15>;
	.reg .b64 	%rd<46>;

	ld.param.u64 	%rd11, [_Z20updateMomentumAndRMSN13neuralnetwork4cuda12LayerWeightsES1_S1_ff_param_1+16];
	ld.param.u64 	%rd10, [_Z20updateMomentumAndRMSN13neuralnetwork4cuda12LayerWeightsES1_S1_ff_param_1+8];
	ld.param.u64 	%rd9, [_Z20updateMomentumAndRMSN13neuralnetwork4cuda12LayerWeightsES1_S1_ff_param_0+16];
	ld.param.u64 	%rd8, [_Z20updateMomentumAndRMSN13neuralnetwork4cuda12LayerWeightsES1_S1_ff_param_0+8];
	ld.param.u64 	%rd3, [_Z20updateMomentumAndRMSN13neuralnetwork4cuda12LayerWeightsES1_S1_ff_param_2+8];
	ld.param.u64 	%rd4, [_Z20updateMomentumAndRMSN13neuralnetwork4cuda12LayerWeightsES1_S1_ff_param_2+16];
	ld.param.v2.u32 	{%r5, %r6}, [_Z20updateMomentumAndRMSN13neuralnetwork4cuda12LayerWeightsES1_S1_ff_param_0];
	ld.param.v2.u32 	{%r7, %r8}, [_Z20updateMomentumAndRMSN13neuralnetwork4cuda12LayerWeightsES1_S1_ff_param_1];
	ld.param.v2.u32 	{%r1, %r2}, [_Z20updateMomentumAndRMSN13neuralnetwork4cuda12LayerWeightsES1_S1_ff_param_2];
	ld.param.f32 	%f6, [_Z20updateMomentumAndRMSN13neuralnetwork4cuda12LayerWeightsES1_S1_ff_param_3];
	ld.param.f32 	%f7, [_Z20updateMomentumAndRMSN13neuralnetwork4cuda12LayerWeightsES1_S1_ff_param_4];
	mov.u32 	%r9, %ntid.y;
	mov.u32 	%r10, %ctaid.y;
	mov.u32 	%r11, %tid.y;
	mad.lo.s32 	%r3, %r9, %r10, %r11;
	mov.u32 	%r12, %ntid.x;
	mov.u32 	%r13, %ctaid.x;
	mov.u32 	%r14, %tid.x;
	mad.lo.s32 	%r4, %r12, %r13, %r14;
	setp.ge.u32 	%p3, %r3, %r6;
	setp.ge.u32 	%p4, %r4, %r5;
	or.pred  	%p5, %p3, %p4;
	@%p5 bra 	$L__BB9_10;
	cvta.to.global.u64 	%rd12, %rd8;
	cvt.u64.u32 	%rd5, %r3;
	mad.lo.s64 	%rd13, %rd9, %rd5, %rd12;
	mul.wide.u32 	%rd14, %r4, 4;
	add.s64 	%rd15, %rd13, %rd14;
	ld.global.f32 	%f1, [%rd15];
	setp.lt.u32 	%p6, %r3, %r8;
	setp.lt.u32 	%p7, %r4, %r7;
	and.pred  	%p1, %p6, %p7;
	@%p1 bra 	$L__BB9_3;
	mov.u64 	%rd16, $str$7;
	cvta.global.u64 	%rd17, %rd16;
	mov.u64 	%rd18, $str$1;
	cvta.global.u64 	%rd19, %rd18;
	mov.u64 	%rd20, __unnamed_1;
	cvta.global.u64 	%rd21, %rd20;
	{ // callseq 22, 0
	.param .b64 param0;
	st.param.b64 	[param0], %rd17;
	.param .b64 param1;
	st.param.b64 	[param1], %rd19;
	.param .b32 param2;
	st.param.b32 	[param2], 74;
	.param .b64 param3;
	st.param.b64 	[param3], %rd21;
	.param .b64 param4;
	st.param.b64 	[param4], 1;
	call.uni 
	__assertfail, 
	(
	param0, 
	param1, 
	param2, 
	param3, 
	param4
	);
	} // callseq 22
$L__BB9_3:
	cvta.to.global.u64 	%rd22, %rd10;
	mad.lo.s64 	%rd23, %rd11, %rd5, %rd22;
	add.s64 	%rd6, %rd23, %rd14;
	ld.global.f32 	%f2, [%rd6];
	setp.lt.u32 	%p8, %r3, %r2;
	setp.lt.u32 	%p9, %r4, %r1;
	and.pred  	%p2, %p8, %p9;
	@%p2 bra 	$L__BB9_5;
	mov.u64 	%rd25, $str$7;
	cvta.global.u64 	%rd26, %rd25;
	mov.u64 	%rd27, $str$1;
	cvta.global.u64 	%rd28, %rd27;
	mov.u64 	%rd29, __unnamed_1;
	cvta.global.u64 	%rd30, %rd29;
	{ // callseq 23, 0
	.param .b64 param0;
	st.param.b64 	[param0], %rd26;
	.param .b64 param1;
	st.param.b64 	[param1], %rd28;
	.param .b32 param2;
	st.param.b32 	[param2], 74;
	.param .b64 param3;
	st.param.b64 	[param3], %rd30;
	.param .b64 param4;
	st.param.b64 	[param4], 1;
	call.uni 
	__assertfail, 
	(
	param0, 
	param1, 
	param2, 
	param3, 
	param4
	);
	} // callseq 23
$L__BB9_5:
	cvta.to.global.u64 	%rd31, %rd3;
	mad.lo.s64 	%rd32, %rd4, %rd5, %rd31;
	add.s64 	%rd7, %rd32, %rd14;
	ld.global.f32 	%f3, [%rd7];
	mul.f32 	%f8, %f6, %f2;
	mov.f32 	%f9, 0f3F800000;
	sub.f32 	%f10, %f9, %f6;
	fma.rn.f32 	%f4, %f10, %f1, %f8;
	@%p1 bra 	$L__BB9_7;
	mov.u64 	%rd34, $str$7;
	cvta.global.u64 	%rd35, %rd34;
	mov.u64 	%rd36, $str$1;
	cvta.global.u64 	%rd37, %rd36;
	mov.u64 	%rd38, __unnamed_1;
	cvta.global.u64 	%rd39, %rd38;
	{ // callseq 24, 0
	.param .b64 param0;
	st.param.b64 	[param0], %rd35;
	.param .b64 param1;
	st.param.b64 	[param1], %rd37;
	.param .b32 param2;
	st.param.b32 	[param2], 74;
	.param .b64 param3;
	st.param.b64 	[param3], %rd39;
	.param .b64 param4;
	st.param.b64 	[param4], 1;
	call.uni 
	__assertfail, 
	(
	param0, 
	param1, 
	param2, 
	param3, 
	param4
	);
	} // callseq 24
$L__BB9_7:
	st.global.f32 	[%rd6], %f4;
	mul.f32 	%f11, %f7, %f3;
	mul.f32 	%f12, %f1, %f1;
	mov.f32 	%f13, 0f3F800000;
	sub.f32 	%f14, %f13, %f7;
	fma.rn.f32 	%f5, %f14, %f12, %f11;
	@%p2 bra 	$L__BB9_9;
	mov.u64 	%rd40, $str$7;
	cvta.global.u64 	%rd41, %rd40;
	mov.u64 	%rd42, $str$1;
	cvta.global.u64 	%rd43, %rd42;
	mov.u64 	%rd44, __unnamed_1;
	cvta.global.u64 	%rd45, %rd44;
	{ // callseq 25, 0
	.param .b64 param0;
	st.param.b64 	[param0], %rd41;
	.param .b64 param1;
	st.param.b64 	[param1], %rd43;
	.param .b32 param2;
	st.param.b32 	[param2], 74;
	.param .b64 param3;
	st.param.b64 	[param3], %rd45;
	.param .b64 param4;
	st.param.b64 	[param4], 1;
	call.uni 
	__assertfail, 
	(
	param0, 
	param1, 
	param2, 
	param3, 
	param4
	);
	} // callseq 25
$L__BB9_9:
	st.global.f32 	[%rd7], %f5;
$L__BB9_10:
	ret;

}
	// .globl	_Z21updateWeightsWithAdamN13neuralnetwork4cuda12LayerWeightsES1_S1_ffff
.visible .entry _Z21updateWeightsWithAdamN13neuralnetwork4cuda12LayerWeightsES1_S1_ffff(
	.param .align 8 .b8 _Z21updateWeightsWithAdamN13neuralnetwork4cuda12LayerWeightsES1_S1_ffff_param_0[24],
	.param .align 8 .b8 _Z21updateWeightsWithAdamN13neuralnetwork4cuda12LayerWeightsES1_S1_ffff_param_1[24],
	.param .align 8 .b8 _Z21updateWeightsWithAdamN13neuralnetwork4cuda12LayerWeightsES1_S1_ffff_param_2[24],
	.param .f32 _Z21updateWeightsWithAdamN13neuralnetwork4cuda12LayerWeightsES1_S1_ffff_param_3,
	.param .f32 _Z21updateWeightsWithAdamN13neuralnetwork4cuda12LayerWeightsES1_S1_ffff_param_4,
	.param .f32 _Z21updateWeightsWithAdamN13neuralnetwork4cuda12LayerWeightsES1_S1_ffff_param_5,
	.param .f32 _Z21updateWeightsWithAdamN13neuralnetwork4cuda12LayerWeightsES1_S1_ffff_param_6
)
{
	.reg .pred 	%p<10>;
	.reg .b32 	%r<15>;
	.reg .b32 	%f<18>;
	.reg .b64 	%rd<33>;

	ld.param.u64 	%rd9, [_Z21updateWeightsWithAdamN13neuralnetwork4cuda12LayerWeightsES1_S1_ffff_param_1+16];
	ld.param.u64 	%rd8, [_Z21updateWeightsWithAdamN13neuralnetwork4cuda12LayerWeightsES1_S1_ffff_param_1+8];
	ld.param.v2.u32 	{%r1, %r2}, [_Z21updateWeightsWithAdamN13neuralnetwork4cuda12LayerWeightsES1_S1_ffff_param_0];
	ld.param.u64 	%rd1, [_Z21updateWeightsWithAdamN13neuralnetwork4cuda12LayerWeightsES1_S1_ffff_param_0+8];
	ld.param.u64 	%rd2, [_Z21updateWeightsWithAdamN13neuralnetwork4cuda12LayerWeightsES1_S1_ffff_param_0+16];
	ld.param.u64 	%rd5, [_Z21updateWeightsWithAdamN13neuralnetwork4cuda12LayerWeightsES1_S1_ffff_param_2+8];
	ld.param.u64 	%rd6, [_Z21updateWeightsWithAdamN13neuralnetwork4cuda12LayerWeightsES1_S1_ffff_param_2+16];
	ld.param.v2.u32 	{%r5, %r6}, [_Z21updateWeightsWithAdamN13neuralnetwork4cuda12LayerWeightsES1_S1_ffff_param_1];
	ld.param.v2.u32 	{%r7, %r8}, [_Z21updateWeightsWithAdamN13neuralnetwork4cuda12LayerWeightsES1_S1_ffff_param_2];
	ld.param.f32 	%f2, [_Z21updateWeightsWithAdamN13neuralnetwork4cuda12LayerWeightsES1_S1_ffff_param_3];
	ld.param.f32 	%f3, [_Z21updateWeightsWithAdamN13neuralnetwork4cuda12LayerWeightsES1_S1_ffff_param_4];
	ld.param.f32 	%f4, [_Z21updateWeightsWithAdamN13neuralnetwork4cuda12LayerWeightsES1_S1_ffff_param_5];
	ld.param.f32 	%f5, [_Z21updateWeightsWithAdamN13neuralnetwork4cuda12LayerWeightsES1_S1_ffff_param_6];
	mov.u32 	%r9, %ntid.y;
	mov.u32 	%r10, %ctaid.y;
	mov.u32 	%r11, %tid.y;
	mad.lo.s32 	%r3, %r9, %r10, %r11;
	mov.u32 	%r12, %ntid.x;
	mov.u32 	%r13, %ctaid.x;
	mov.u32 	%r14, %tid.x;
	mad.lo.s32 	%r4, %r12, %r13, %r14;
	setp.ge.u32 	%p1, %r3, %r8;
	setp.ge.u32 	%p2, %r4, %r7;
	or.pred  	%p3, %p1, %p2;
	@%p3 bra 	$L__BB10_6;
	setp.lt.u32 	%p4, %r3, %r6;
	setp.lt.u32 	%p5, %r4, %r5;
	and.pred  	%p6, %p4, %p5;
	@%p6 bra 	$L__BB10_3;
	mov.u64 	%rd10, $str$7;
	cvta.global.u64 	%rd11, %rd10;
	mov.u64 	%rd12, $str$1;
	cvta.global.u64 	%rd13, %rd12;
	mov.u64 	%rd14, __unnamed_1;
	cvta.global.u64 	%rd15, %rd14;
	{ // callseq 26, 0
	.param .b64 param0;
	st.param.b64 	[param0], %rd11;
	.param .b64 param1;
	st.param.b64 	[param1], %rd13;
	.param .b32 param2;
	st.param.b32 	[param2], 74;
	.param .b64 param3;
	st.param.b64 	[param3], %rd15;
	.param .b64 param4;
	st.param.b64 	[param4], 1;
	call.uni 
	__assertfail, 
	(
	param0, 
	param1, 
	param2, 
	param3, 
	param4
	);
	} // callseq 26
$L__BB10_3:
	cvt.u64.u32 	%rd7, %r3;
	cvta.to.global.u64 	%rd16, %rd8;
	mad.lo.s64 	%rd17, %rd9, %rd7, %rd16;
	mul.wide.u32 	%rd18, %r4, 4;
	add.s64 	%rd19, %rd17, %rd18;
	ld.global.f32 	%f6, [%rd19];
	mov.f32 	%f7, 0f3F800000;
	sub.f32 	%f8, %f7, %f2;
	div.rn.f32 	%f9, %f6, %f8;
	cvta.to.global.u64 	%rd20, %rd5;
	mad.lo.s64 	%rd21, %rd6, %rd7, %rd20;
	add.s64 	%rd22, %rd21, %rd18;
	ld.global.f32 	%f10, [%rd22];
	sub.f32 	%f11, %f7, %f3;
	div.rn.f32 	%f12, %f10, %f11;
	mul.f32 	%f13, %f4, %f9;
	add.f32 	%f14, %f5, %f12;
	sqrt.rn.f32 	%f15, %f14;
	div.rn.f32 	%f1, %f13, %f15;
	setp.lt.u32 	%p7, %r3, %r2;
	setp.lt.u32 	%p8, %r4, %r1;
	and.pred  	%p9, %p7, %p8;
	@%p9 bra 	$L__BB10_5;
	mov.u64 	%rd23, $str$7;
	cvta.global.u64 	%rd24, %rd23;
	mov.u64 	%rd25, $str$1;
	cvta.global.u64 	%rd26, %rd25;
	mov.u64 	%rd27, __unnamed_1;
	cvta.global.u64 	%rd28, %rd27;
	{ // callseq 27, 0
	.param .b64 param0;
	st.param.b64 	[param0], %rd24;
	.param .b64 param1;
	st.param.b64 	[param1], %rd26;
	.param .b32 param2;
	st.param.b32 	[param2], 74;
	.param .b64 param3;
	st.param.b64 	[param3], %rd28;
	.param .b64 param4;
	st.param.b64 	[param4], 1;
	call.uni 
	__assertfail, 
	(
	param0, 
	param1, 
	param2, 
	param3, 
	param4
	);
	} // callseq 27
$L__BB10_5:
	cvta.to.global.u64 	%rd29, %rd1;
	mad.lo.s64 	%rd30, %rd2, %rd7, %rd29;
	add.s64 	%rd32, %rd30, %rd18;
	ld.global.f32 	%f16, [%rd32];
	sub.f32 	%f17, %f16, %f1;
	st.global.f32 	[%rd32], %f17;
$L__BB10_6:
	ret;

}


// ===== COMPILED SASS (sm_100) =====

	.target	sm_100

	.elftype	@"ET_EXEC"


//--------------------- .note.nv.tkinfo           --------------------------
	.section	.note.nv.tkinfo,"",@"SHT_NOTE"
	.sectionflags	@"SHF_NOTE_NV_TKINFO"
	.tkinfo
        /*0018*/ 	.word	0x00000002
        /*0030*/ 	.string	""
        /*0030*/ 	.string	"ptxas"
        /*0030*/ 	.string	"Cuda compilation tools, release 13.0, V13.0.88"
        /*0030*/ 	.string	"Build cuda_13.0.r13.0/compiler.36424714_0"
        /*0030*/ 	.string	"-arch sm_100 -m 64 "



//--------------------- .note.nv.cuinfo           --------------------------
	.section	.note.nv.cuinfo,"",@"SHT_NOTE"
	.sectionflags	@"SHF_NOTE_NV_CUINFO"
        /*0018*/ 	.short	0x0002
        /*001a*/ 	.short	0x0064
        /*001c*/ 	.short	0x0082
	.zero		2


//--------------------- .nv.info                  --------------------------
	.section	.nv.info,"",@"SHT_CUDA_INFO"
	.align	4


	//----- nvinfo : EIATTR_REGCOUNT
	.align		4
        /*0000*/ 	.byte	0x04, 0x2f
        /*0002*/ 	.short	(.L_30 - .L_29)
	.align		4
.L_29:
        /*0004*/ 	.word	index@(_Z15transposeKernelN13neuralnetwork4cuda12LayerWeightsES1_j)
        /*0008*/ 	.word	0x0000000e


	//----- nvinfo : EIATTR_FRAME_SIZE
	.align		4
.L_30:
        /*000c*/ 	.byte	0x04, 0x11
        /*000e*/ 	.short	(.L_32 - .L_31)
	.align		4
.L_31:
        /*0010*/ 	.word	index@(_Z15transposeKernelN13neuralnetwork4cuda12LayerWeightsES1_j)
        /*0014*/ 	.word	0x00000000


	//----- nvinfo : EIATTR_REGCOUNT
	.align		4
.L_32:
        /*0018*/ 	.byte	0x04, 0x2f
        /*001a*/ 	.short	(.L_34 - .L_33)
	.align		4
.L_33:
        /*001c*/ 	.word	index@(_Z17forwardPassKernelN13neuralnetwork4cuda12LayerWeightsENS0_17LayerBatchOutputsES2_NS0_15LayerActivationENS0_6RandomEfbj)
        /*0020*/ 	.word	0x00000026


	//----- nvinfo : EIATTR_FRAME_SIZE
	.align		4
.L_34:
        /*0024*/ 	.byte	0x04, 0x11
        /*0026*/ 	.short	(.L_36 - .L_35)
	.align		4
.L_35:
        /*0028*/ 	.word	index@($__internal_4_$__cuda_sm20_rcp_rn_f32_slowpath)
        /*002c*/ 	.word	0x00000000


	//----- nvinfo : EIATTR_FRAME_SIZE
	.align		4
.L_36:
        /*0030*/ 	.byte	0x04, 0x11
        /*0032*/ 	.short	(.L_38 - .L_37)
	.align		4
.L_37:
        /*0034*/ 	.word	index@(_Z17forwardPassKernelN13neuralnetwork4cuda12LayerWeightsENS0_17LayerBatchOutputsES2_NS0_15LayerActivationENS0_6RandomEfbj)
        /*0038*/ 	.word	0x00000000


	//----- nvinfo : EIATTR_REGCOUNT
	.align		4
.L_38:
        /*003c*/ 	.byte	0x04, 0x2f
        /*003e*/ 	.short	(.L_40 - .L_39)
	.align		4
.L_39:
        /*0040*/ 	.word	index@(_Z19backwardDeltaKernelN13neuralnetwork4cuda16LayerBatchDeltasENS0_12LayerWeightsENS0_17LayerBatchOutputsES1_j)
        /*0044*/ 	.word	0x00000025


	//----- nvinfo : EIATTR_FRAME_SIZE
	.align		4
.L_40:
        /*0048*/ 	.byte	0x04, 0x11
        /*004a*/ 	.short	(.L_42 - .L_41)
	.align		4
.L_41:
        /*004c*/ 	.word	index@(_Z19backwardDeltaKernelN13neuralnetwork4cuda16LayerBatchDeltasENS0_12LayerWeightsENS0_17LayerBatchOutputsES1_j)
        /*0050*/ 	.word	0x00000000


	//----- nvinfo : EIATTR_REGCOUNT
	.align		4
.L_42:
        /*0054*/ 	.byte	0x04, 0x2f
        /*0056*/ 	.short	(.L_44 - .L_43)
	.align		4
.L_43:
        /*0058*/ 	.word	index@(_Z14gradientKernelN13neuralnetwork4cuda16LayerBatchDeltasENS0_17LayerBatchOutputsENS0_12LayerWeightsEj)
        /*005c*/ 	.word	0x00000027


	//----- nvinfo : EIATTR_FRAME_SIZE
	.align		4
.L_44:
        /*0060*/ 	.byte	0x04, 0x11
        /*0062*/ 	.short	(.L_46 - .L_45)
	.align		4
.L_45:
        /*0064*/ 	.word	index@($__internal_3_$__cuda_sm3x_div_rn_noftz_f32_slowpath)
        /*0068*/ 	.word	0x00000000


	//----- nvinfo : EIATTR_FRAME_SIZE
	.align		4
.L_46:
        /*006c*/ 	.byte	0x04, 0x11
        /*006e*/ 	.short	(.L_48 - .L_47)
	.align		4
.L_47:
        /*0070*/ 	.word	index@(_Z14gradientKernelN13neuralnetwork4cuda16LayerBatchDeltasENS0_17LayerBatchOutputsENS0_12LayerWeightsEj)
        /*0074*/ 	.word	0x00000000


	//----- nvinfo : EIATTR_REGCOUNT
	.align		4
.L_48:
        /*0078*/ 	.byte	0x04, 0x2f
        /*007a*/ 	.short	(.L_50 - .L_49)
	.align		4
.L_49:
        /*007c*/ 	.word	index@(_Z13softmaxKernelN13neuralnetwork4cuda17LayerBatchOutputsE)
        /*0080*/ 	.word	0x0000001e


	//----- nvinfo : EIATTR_FRAME_SIZE
	.align		4
.L_50:
        /*0084*/ 	.byte	0x04, 0x11
        /*0086*/ 	.short	(.L_52 - .L_51)
	.align		4
.L_51:
        /*0088*/ 	.word	index@($__internal_2_$__cuda_sm3x_div_rn_noftz_f32_slowpath)
        /*008c*/ 	.word	0x00000000


	//----- nvinfo : EIATTR_FRAME_SIZE
	.align		4
.L_52:
        /*0090*/ 	.byte	0x04, 0x11
        /*0092*/ 	.short	(.L_54 - .L_53)
	.align		4
.L_53:
        /*0094*/ 	.word	index@(_Z13softmaxKernelN13neuralnetwork4cuda17LayerBatchOutputsE)
        /*0098*/ 	.word	0x00000000


	//----- nvinfo : EIATTR_REGCOUNT
	.align		4
.L_54:
        /*009c*/ 	.byte	0x04, 0x2f
        /*009e*/ 	.short	(.L_56 - .L_55)
	.align		4
.L_55:
        /*00a0*/ 	.word	index@(_Z22initialiseLayerWeightsN13neuralnetwork4cuda12LayerWeightsEfNS0_6RandomE)
        /*00a4*/ 	.word	0x00000012


	//----- nvinfo : EIATTR_FRAME_SIZE
	.align		4
.L_56:
        /*00a8*/ 	.byte	0x04, 0x11
        /*00aa*/ 	.short	(.L_58 - .L_57)
	.align		4
.L_57:
        /*00ac*/ 	.word	index@(_Z22initialiseLayerWeightsN13neuralnetwork4cuda12LayerWeightsEfNS0_6RandomE)
        /*00b0*/ 	.word	0x00000000


	//----- nvinfo : EIATTR_REGCOUNT
	.align		4
.L_58:
        /*00b4*/ 	.byte	0x04, 0x2f
        /*00b6*/ 	.short	(.L_60 - .L_59)
	.align		4
.L_59:
        /*00b8*/ 	.word	index@(_Z22initialiseLayerOutputsN13neuralnetwork4cuda17LayerBatchOutputsE)
        /*00bc*/ 	.word	0x00000018


	//----- nvinfo : EIATTR_FRAME_SIZE
	.align		4
.L_60:
        /*00c0*/ 	.byte	0x04, 0x11
        /*00c2*/ 	.short	(.L_62 - .L_61)
	.align		4
.L_61:
        /*00c4*/ 	.word	index@(_Z22initialiseLayerOutputsN13neuralnetwork4cuda17LayerBatchOutputsE)
        /*00c8*/ 	.word	0x00000000


	//----- nvinfo : EIATTR_REGCOUNT
	.align		4
.L_62:
        /*00cc*/ 	.byte	0x04, 0x2f
        /*00ce*/ 	.short	(.L_64 - .L_63)
	.align		4
.L_63:
        /*00d0*/ 	.word	index@(_Z21initialiseAdamWeightsN13neuralnetwork4cuda12LayerWeightsES1_)
        /*00d4*/ 	.word	0x00000018


	//----- nvinfo : EIATTR_FRAME_SIZE
	.align		4
.L_64:
        /*00d8*/ 	.byte	0x04, 0x11
        /*00da*/ 	.short	(.L_66 - .L_65)
	.align		4
.L_65:
        /*00dc*/ 	.word	index@(_Z21initialiseAdamWeightsN13neuralnetwork4cuda12LayerWeightsES1_)
        /*00e0*/ 	.word	0x00000000


	//----- nvinfo : EIATTR_REGCOUNT
	.align		4
.L_66:
        /*00e4*/ 	.byte	0x04, 0x2f
        /*00e6*/ 	.short	(.L_68 - .L_67)
	.align		4
.L_67:
        /*00e8*/ 	.word	index@(_Z21lastLayerDeltasKernelN13neuralnetwork4cuda17LayerBatchOutputsENS0_12SamplesBatchENS0_16LayerBatchDeltasE)
        /*00ec*/ 	.word	0x0000001a


	//----- nvinfo : EIATTR_FRAME_SIZE
	.align		4
.L_68:
        /*00f0*/ 	.byte	0x04, 0x11
        /*00f2*/ 	.short	(.L_70 - .L_69)
	.align		4
.L_69:
        /*00f4*/ 	.word	index@(_Z21lastLayerDeltasKernelN13neuralnetwork4cuda17LayerBatchOutputsENS0_12SamplesBatchENS0_16LayerBatchDeltasE)
        /*00f8*/ 	.word	0x00000000


	//----- nvinfo : EIATTR_REGCOUNT
	.align		4
.L_70:
        /*00fc*/ 	.byte	0x04, 0x2f
        /*00fe*/ 	.short	(.L_72 - .L_71)
	.align		4
.L_71:
        /*0100*/ 	.word	index@(_Z20updateMomentumAndRMSN13neuralnetwork4cuda12LayerWeightsES1_S1_ff)
        /*0104*/ 	.word	0x0000001e


	//----- nvinfo : EIATTR_FRAME_SIZE
	.align		4
.L_72:
        /*0108*/ 	.byte	0x04, 0x11
        /*010a*/ 	.short	(.L_74 - .L_73)
	.align		4
.L_73:
        /*010c*/ 	.word	index@(_Z20updateMomentumAndRMSN13neuralnetwork4cuda12LayerWeightsES1_S1_ff)
        /*0110*/ 	.word	0x00000000


	//----- nvinfo : EIATTR_REGCOUNT
	.align		4
.L_74:
        /*0114*/ 	.byte	0x04, 0x2f
        /*0116*/ 	.short	(.L_76 - .L_75)
	.align		4
.L_75:
        /*0118*/ 	.word	index@(_Z21updateWeightsWithAdamN13neuralnetwork4cuda12LayerWeightsES1_S1_ffff)
        /*011c*/ 	.word	0x00000018


	//----- nvinfo : EIATTR_FRAME_SIZE
	.align		4
.L_76:
        /*0120*/ 	.byte	0x04, 0x11
        /*0122*/ 	.short	(.L_78 - .L_77)
	.align		4
.L_77:
        /*0124*/ 	.word	index@($__internal_1_$__cuda_sm3x_div_rn_noftz_f32_slowpath)
        /*0128*/ 	.word	0x00000000


	//----- nvinfo : EIATTR_FRAME_SIZE
	.align		4
.L_78:
        /*012c*/ 	.byte	0x04, 0x11
        /*012e*/ 	.short	(.L_80 - .L_79)
	.align		4
.L_79:
        /*0130*/ 	.word	index@($__internal_0_$__cuda_sm20_sqrt_rn_f32_slowpath)
        /*0134*/ 	.word	0x00000000


	//----- nvinfo : EIATTR_FRAME_SIZE
	.align		4
.L_80:
        /*0138*/ 	.byte	0x04, 0x11
        /*013a*/ 	.short	(.L_82 - .L_81)
	.align		4
.L_81:
        /*013c*/ 	.word	index@(_Z21updateWeightsWithAdamN13neuralnetwork4cuda12LayerWeightsES1_S1_ffff)
        /*0140*/ 	.word	0x00000000


	//----- nvinfo : EIATTR_MIN_STACK_SIZE
	.align		4
.L_82:
        /*0144*/ 	.byte	0x04, 0x12
        /*0146*/ 	.short	(.L_84 - .L_83)
	.align		4
.L_83:
        /*0148*/ 	.word	index@(_Z21updateWeightsWithAdamN13neuralnetwork4cuda12LayerWeightsES1_S1_ffff)
        /*014c*/ 	.word	0x00000000


	//----- nvinfo : EIATTR_MIN_STACK_SIZE
	.align		4
.L_84:
        /*0150*/ 	.byte	0x04, 0x12
        /*0152*/ 	.short	(.L_86 - .L_85)
	.align		4
.L_85:
        /*0154*/ 	.word	index@(_Z20updateMomentumAndRMSN13neuralnetwork4cuda12LayerWeightsES1_S1_ff)
        /*0158*/ 	.word	0x00000000


	//----- nvinfo : EIATTR_MIN_STACK_SIZE
	.align		4
.L_86:
        /*015c*/ 	.byte	0x04, 0x12
        /*015e*/ 	.short	(.L_88 - .L_87)
	.align		4
.L_87:
        /*0160*/ 	.word	index@(_Z21lastLayerDeltasKernelN13neuralnetwork4cuda17LayerBatchOutputsENS0_12SamplesBatchENS0_16LayerBatchDeltasE)
        /*0164*/ 	.word	0x00000000


	//----- nvinfo : EIATTR_MIN_STACK_SIZE
	.align		4
.L_88:
        /*0168*/ 	.byte	0x04, 0x12
        /*016a*/ 	.short	(.L_90 - .L_89)
	.align		4
.L_89:
        /*016c*/ 	.word	index@(_Z21initialiseAdamWeightsN13neuralnetwork4cuda12LayerWeightsES1_)
        /*0170*/ 	.word	0x00000000


	//----- nvinfo : EIATTR_MIN_STACK_SIZE
	.align		4
.L_90:
        /*0174*/ 	.byte	0x04, 0x12
        /*0176*/ 	.short	(.L_92 - .L_91)
	.align		4
.L_91:
        /*0178*/ 	.word	index@(_Z22initialiseLayerOutputsN13neuralnetwork4cuda17LayerBatchOutputsE)
        /*017c*/ 	.word	0x00000000


	//----- nvinfo : EIATTR_MIN_STACK_SIZE
	.align		4
.L_92:
        /*0180*/ 	.byte	0x04, 0x12
        /*0182*/ 	.short	(.L_94 - .L_93)
	.align		4
.L_93:
        /*0184*/ 	.word	index@(_Z22initialiseLayerWeightsN13neuralnetwork4cuda12LayerWeightsEfNS0_6RandomE)
        /*0188*/ 	.word	0x00000000


	//----- nvinfo : EIATTR_MIN_STACK_SIZE
	.align		4
.L_94:
        /*018c*/ 	.byte	0x04, 0x12
        /*018e*/ 	.short	(.L_96 - .L_95)
	.align		4
.L_95:
        /*0190*/ 	.word	index@(_Z13softmaxKernelN13neuralnetwork4cuda17LayerBatchOutputsE)
        /*0194*/ 	.word	0x00000000


	//----- nvinfo : EIATTR_MIN_STACK_SIZE
	.align		4
.L_96:
        /*0198*/ 	.byte	0x04, 0x12
        /*019a*/ 	.short	(.L_98 - .L_97)
	.align		4
.L_97:
        /*019c*/ 	.word	index@(_Z14gradientKernelN13neuralnetwork4cuda16LayerBatchDeltasENS0_17LayerBatchOutputsENS0_12LayerWeightsEj)
        /*01a0*/ 	.word	0x00000000


	//----- nvinfo : EIATTR_MIN_STACK_SIZE
	.align		4
.L_98:
        /*01a4*/ 	.byte	0x04, 0x12
        /*01a6*/ 	.short	(.L_100 - .L_99)
	.align		4
.L_99:
        /*01a8*/ 	.word	index@(_Z19backwardDeltaKernelN13neuralnetwork4cuda16LayerBatchDeltasENS0_12LayerWeightsENS0_17LayerBatchOutputsES1_j)
        /*01ac*/ 	.word	0x00000000


	//----- nvinfo : EIATTR_MIN_STACK_SIZE
	.align		4
.L_100:
        /*01b0*/ 	.byte	0x04, 0x12
        /*01b2*/ 	.short	(.L_102 - .L_101)
	.align		4
.L_101:
        /*01b4*/ 	.word	index@(_Z17forwardPassKernelN13neuralnetwork4cuda12LayerWeightsENS0_17LayerBatchOutputsES2_NS0_15LayerActivationENS0_6RandomEfbj)
        /*01b8*/ 	.word	0x00000000


	//----- nvinfo : EIATTR_MIN_STACK_SIZE
	.align		4
.L_102:
        /*01bc*/ 	.byte	0x04, 0x12
        /*01be*/ 	.short	(.L_104 - .L_103)
	.align		4
.L_103:
        /*01c0*/ 	.word	index@(_Z15transposeKernelN13neuralnetwork4cuda12LayerWeightsES1_j)
        /*01c4*/ 	.word	0x00000000
.L_104:


//--------------------- .nv.compat                --------------------------
	.section	.nv.compat,"",@"SHT_CUDA_COMPAT_INFO"
	.align	4
        /*0000*/ 	.byte	0x02, 0x09, 0x00, 0x00, 0x02, 0x02, 0x01, 0x00, 0x02, 0x05, 0x05, 0x00, 0x03, 0x07, 0x01, 0x01
        /*0010*/ 	.byte	0x02, 0x03, 0x00, 0x00, 0x02, 0x06, 0x01, 0x00, 0x04, 0x0b, 0x08, 0x00, 0x01, 0x00, 0x00, 0x00
        /*0020*/ 	.byte	0x00, 0x00, 0x00, 0x00


//--------------------- .nv.info._Z21updateWeightsWithAdamN13neuralnetwork4cuda12LayerWeightsES1_S1_ffff --------------------------
	.section	.nv.info._Z21updateWeightsWithAdamN13neuralnetwork4cuda12LayerWeightsES1_S1_ffff,"",@"SHT_CUDA_INFO"
	.sectionflags	@""
	.align	4


	//----- nvinfo : EIATTR_CUDA_API_VERSION
	.align		4
        /*0000*/ 	.byte	0x04, 0x37
        /*0002*/ 	.short	(.L_106 - .L_105)
.L_105:
        /*0004*/ 	.word	0x00000082


	//----- nvinfo : EIATTR_KPARAM_INFO
	.align		4
.L_106:
        /*0008*/ 	.byte	0x04, 0x17
        /*000a*/ 	.short	(.L_108 - .L_107)
.L_107:
        /*000c*/ 	.word	0x00000000
        /*0010*/ 	.short	0x0006
        /*0012*/ 	.short	0x0054
        /*0014*/ 	.byte	0x00, 0xf0, 0x11, 0x00


	//----- nvinfo : EIATTR_KPARAM_INFO
	.align		4
.L_108:
        /*0018*/ 	.byte	0x04, 0x17
        /*001a*/ 	.short	(.L_110 - .L_109)
.L_109:
        /*001c*/ 	.word	0x00000000
        /*0020*/ 	.short	0x0005
        /*0022*/ 	.short	0x0050
        /*0024*/ 	.byte	0x00, 0xf0, 0x11, 0x00


	//----- nvinfo : EIATTR_KPARAM_INFO
	.align		4
.L_110:
        /*0028*/ 	.byte	0x04, 0x17
        /*002a*/ 	.short	(.L_112 - .L_111)
.L_111:
        /*002c*/ 	.word	0x00000000
        /*0030*/ 	.short	0x0004
        /*0032*/ 	.short	0x004c
        /*0034*/ 	.byte	0x00, 0xf0, 0x11, 0x00


	//----- nvinfo : EIATTR_KPARAM_INFO
	.align		4
.L_112:
        /*0038*/ 	.byte	0x04, 0x17
        /*003a*/ 	.short	(.L_114 - .L_113)
.L_113:
        /*003c*/ 	.word	0x00000000
        /*0040*/ 	.short	0x0003
        /*0042*/ 	.short	0x0048
        /*0044*/ 	.byte	0x00, 0xf0, 0x11, 0x00


	//----- nvinfo : EIATTR_KPARAM_INFO
	.align		4
.L_114:
        /*0048*/ 	.byte	0x04, 0x17
        /*004a*/ 	.short	(.L_116 - .L_115)
.L_115:
        /*004c*/ 	.word	0x00000000
        /*0050*/ 	.short	0x0002
        /*0052*/ 	.short	0x0030
        /*0054*/ 	.byte	0x00, 0xf0, 0x61, 0x00


	//----- nvinfo : EIATTR_KPARAM_INFO
	.align		4
.L_116:
        /*0058*/ 	.byte	0x04, 0x17
        /*005a*/ 	.short	(.L_118 - .L_117)
.L_117:
        /*005c*/ 	.word	0x00000000
        /*0060*/ 	.short	0x0001
        /*0062*/ 	.short	0x0018
        /*0064*/ 	.byte	0x00, 0xf0, 0x61, 0x00


	//----- nvinfo : EIATTR_KPARAM_INFO
	.align		4
.L_118:
        /*0068*/ 	.byte	0x04, 0x17
        /*006a*/ 	.short	(.L_120 - .L_119)
.L_119:
        /*006c*/ 	.word	0x00000000
        /*0070*/ 	.short	0x0000
        /*0072*/ 	.short	0x0000
        /*0074*/ 	.byte	0x00, 0xf0, 0x61, 0x00


	//----- nvinfo : EIATTR_SPARSE_MMA_MASK
	.align		4
.L_120:
        /*0078*/ 	.byte	0x03, 0x50
        /*007a*/ 	.short	0x0000


	//----- nvinfo : EIATTR_MAXREG_COUNT
	.align		4
        /*007c*/ 	.byte	0x03, 0x1b
        /*007e*/ 	.short	0x00ff


	//----- nvinfo : EIATTR_EXTERNS
	.align		4
        /*0080*/ 	.byte	0x04, 0x0f
        /*0082*/ 	.short	(.L_122 - .L_121)


	//   ....[0]....
	.align		4
.L_121:
        /*0084*/ 	.word	index@(__assertfail)


	//----- nvinfo : EIATTR_MERCURY_ISA_VERSION
	.align		4
.L_122:
        /*0088*/ 	.byte	0x03, 0x5f
        /*008a*/ 	.short	0x0101


	//----- nvinfo : EIATTR_VRC_CTA_INIT_COUNT
	.align		4
        /*008c*/ 	.byte	0x02, 0x4a
	.zero		1
	.zero		1


	//----- nvinfo : EIATTR_SYSCALL_OFFSETS
	.align		4
        /*0090*/ 	.byte	0x04, 0x46
        /*0092*/ 	.short	(.L_124 - .L_123)


	//   ....[0]....
.L_123:
        /*0094*/ 	.word	0x00000220


	//   ....[1]....
        /*0098*/ 	.word	0x00000800


	//----- nvinfo : EIATTR_EXIT_INSTR_OFFSETS
	.align		4
.L_124:
        /*009c*/ 	.byte	0x04, 0x1c
        /*009e*/ 	.short	(.L_126 - .L_125)


	//   ....[0]....
.L_125:
        /*00a0*/ 	.word	0x000000c0


	//   ....[1]....
        /*00a4*/ 	.word	0x000008a0


	//----- nvinfo : EIATTR_CRS_STACK_SIZE
	.align		4
.L_126:
        /*00a8*/ 	.byte	0x04, 0x1e
        /*00aa*/ 	.short	(.L_128 - .L_127)
.L_127:
        /*00ac*/ 	.word	0x00000000


	//----- nvinfo : EIATTR_CBANK_PARAM_SIZE
	.align		4
.L_128:
        /*00b0*/ 	.byte	0x03, 0x19
        /*00b2*/ 	.short	0x0058


	//----- nvinfo : EIATTR_PARAM_CBANK
	.align		4
        /*00b4*/ 	.byte	0x04, 0x0a
        /*00b6*/ 	.short	(.L_130 - .L_129)
	.align		4
.L_129:
        /*00b8*/ 	.word	index@(.nv.constant0._Z21updateWeightsWithAdamN13neuralnetwork4cuda12LayerWeightsES1_S1_ffff)
        /*00bc*/ 	.short	0x0380
        /*00be*/ 	.short	0x0058


	//----- nvinfo : EIATTR_SW_WAR
	.align		4
.L_130:
        /*00c0*/ 	.byte	0x04, 0x36
        /*00c2*/ 	.short	(.L_132 - .L_131)
.L_131:
        /*00c4*/ 	.word	0x00000008
.L_132:


//--------------------- .nv.info._Z20updateMomentumAndRMSN13neuralnetwork4cuda12LayerWeightsES1_S1_ff --------------------------
	.section	.nv.info._Z20updateMomentumAndRMSN13neuralnetwork4cuda12LayerWeightsES1_S1_ff,"",@"SHT_CUDA_INFO"
	.sectionflags	@""
	.align	4


	//----- nvinfo : EIATTR_CUDA_API_VERSION
	.align		4
        /*0000*/ 	.byte	0x04, 0x37
        /*0002*/ 	.short	(.L_134 - .L_133)
.L_133:
        /*0004*/ 	.word	0x00000082


	//----- nvinfo : EIATTR_KPARAM_INFO
	.align		4
.L_134:
        /*0008*/ 	.byte	0x04, 0x17
        /*000a*/ 	.short	(.L_136 - .L_135)
.L_135:
        /*000c*/ 	.word	0x00000000
        /*0010*/ 	.short	0x0004
        /*0012*/ 	.short	0x004c
        /*0014*/ 	.byte	0x00, 0xf0, 0x11, 0x00


	//----- nvinfo : EIATTR_KPARAM_INFO
	.align		4
.L_136:
        /*0018*/ 	.byte	0x04, 0x17
        /*001a*/ 	.short	(.L_138 - .L_137)
.L_137:
        /*001c*/ 	.word	0x00000000
        /*0020*/ 	.short	0x0003
        /*0022*/ 	.short	0x0048
        /*0024*/ 	.byte	0x00, 0xf0, 0x11, 0x00


	//----- nvinfo : EIATTR_KPARAM_INFO
	.align		4
.L_138:
        /*0028*/ 	.byte	0x04, 0x17
        /*002a*/ 	.short	(.L_140 - .L_139)
.L_139:
        /*002c*/ 	.word	0x00000000
        /*0030*/ 	.short	0x0002
        /*0032*/ 	.short	0x0030
        /*0034*/ 	.byte	0x00, 0xf0, 0x61, 0x00


	//----- nvinfo : EIATTR_KPARAM_INFO
	.align		4
.L_140:
        /*0038*/ 	.byte	0x04, 0x17
        /*003a*/ 	.short	(.L_142 - .L_141)
.L_141:
        /*003c*/ 	.word	0x00000000
        /*0040*/ 	.short	0x0001
        /*0042*/ 	.short	0x0018
        /*0044*/ 	.byte	0x00, 0xf0, 0x61, 0x00


	//----- nvinfo : EIATTR_KPARAM_INFO
	.align		4
.L_142:
        /*0048*/ 	.byte	0x04, 0x17
        /*004a*/ 	.short	(.L_144 - .L_143)
.L_143:
        /*004c*/ 	.word	0x00000000
        /*0050*/ 	.short	0x0000
        /*0052*/ 	.short	0x0000
        /*0054*/ 	.byte	0x00, 0xf0, 0x61, 0x00


	//----- nvinfo : EIATTR_SPARSE_MMA_MASK
	.align		4
.L_144:
        /*0058*/ 	.byte	0x03, 0x50
        /*005a*/ 	.short	0x0000


	//----- nvinfo : EIATTR_MAXREG_COUNT
	.align		4
        /*005c*/ 	.byte	0x03, 0x1b
        /*005e*/ 	.short	0x00ff


	//----- nvinfo : EIATTR_EXTERNS
	.align		4
        /*0060*/ 	.byte	0x04, 0x0f
        /*0062*/ 	.short	(.L_146 - .L_145)


	//   ....[0]....
	.align		4
.L_145:
        /*0064*/ 	.word	index@(__assertfail)


	//----- nvinfo : EIATTR_MERCURY_ISA_VERSION
	.align		4
.L_146:
        /*0068*/ 	.byte	0x03, 0x5f
        /*006a*/ 	.short	0x0101


	//----- nvinfo : EIATTR_VRC_CTA_INIT_COUNT
	.align		4
        /*006c*/ 	.byte	0x02, 0x4a
	.zero		1
	.zero		1


	//----- nvinfo : EIATTR_SYSCALL_OFFSETS
	.align		4
        /*0070*/ 	.byte	0x04, 0x46
        /*0072*/ 	.short	(.L_148 - .L_147)


	//   ....[0]....
.L_147:
        /*0074*/ 	.word	0x00000280


	//   ....[1]....
        /*0078*/ 	.word	0x00000450


	//   ....[2]....
        /*007c*/ 	.word	0x00000630


	//   ....[3]....
        /*0080*/ 	.word	0x000007d0


	//----- nvinfo : EIATTR_EXIT_INSTR_OFFSETS
	.align		4
.L_148:
        /*0084*/ 	.byte	0x04, 0x1c
        /*0086*/ 	.short	(.L_150 - .L_149)


	//   ....[0]....
.L_149:
        /*0088*/ 	.word	0x000000c0


	//   ....[1]....
        /*008c*/ 	.word	0x00000800


	//----- nvinfo : EIATTR_CRS_STACK_SIZE
	.align		4
.L_150:
        /*0090*/ 	.byte	0x04, 0x1e
        /*0092*/ 	.short	(.L_152 - .L_151)
.L_151:
        /*0094*/ 	.word	0x00000000


	//----- nvinfo : EIATTR_CBANK_PARAM_SIZE
	.align		4
.L_152:
        /*0098*/ 	.byte	0x03, 0x19
        /*009a*/ 	.short	0x0050


	//----- nvinfo : EIATTR_PARAM_CBANK
	.align		4
        /*009c*/ 	.byte	0x04, 0x0a
        /*009e*/ 	.short	(.L_154 - .L_153)
	.align		4
.L_153:
        /*00a0*/ 	.word	index@(.nv.constant0._Z20updateMomentumAndRMSN13neuralnetwork4cuda12LayerWeightsES1_S1_ff)
        /*00a4*/ 	.short	0x0380
        /*00a6*/ 	.short	0x0050


	//----- nvinfo : EIATTR_SW_WAR
	.align		4
.L_154:
        /*00a8*/ 	.byte	0x04, 0x36
        /*00aa*/ 	.short	(.L_156 - .L_155)
.L_155:
        /*00ac*/ 	.word	0x00000008
.L_156:


//--------------------- .nv.info._Z21lastLayerDeltasKernelN13neuralnetwork4cuda17LayerBatchOutputsENS0_12SamplesBatchENS0_16LayerBatchDeltasE --------------------------
	.section	.nv.info._Z21lastLayerDeltasKernelN13neuralnetwork4cuda17LayerBatchOutputsENS0_12SamplesBatchENS0_16LayerBatchDeltasE,"",@"SHT_CUDA_INFO"
	.sectionflags	@""
	.align	4


	//----- nvinfo : EIATTR_CUDA_API_VERSION
	.align		4
        /*0000*/ 	.byte	0x04, 0x37
        /*0002*/ 	.short	(.L_158 - .L_157)
.L_157:
        /*0004*/ 	.word	0x00000082


	//----- nvinfo : EIATTR_KPARAM_INFO
	.align		4
.L_158:
        /*0008*/ 	.byte	0x04, 0x17
        /*000a*/ 	.short	(.L_160 - .L_159)
.L_159:
        /*000c*/ 	.word	0x00000000
        /*0010*/ 	.short	0x0002
        /*0012*/ 	.short	0x0060
        /*0014*/ 	.byte	0x00, 0xf0, 0x81, 0x00


	//----- nvinfo : EIATTR_KPARAM_INFO
	.align		4
.L_160:
        /*0018*/ 	.byte	0x04, 0x17
        /*001a*/ 	.short	(.L_162 - .L_161)
.L_161:
        /*001c*/ 	.word	0x00000000
        /*0020*/ 	.short	0x0001
        /*0022*/ 	.short	0x0030
        /*0024*/ 	.byte	0x00, 0xf0, 0xc1, 0x00


	//----- nvinfo : EIATTR_KPARAM_INFO
	.align		4
.L_162:
        /*0028*/ 	.byte	0x04, 0x17
        /*002a*/ 	.short	(.L_164 - .L_163)
.L_163:
        /*002c*/ 	.word	0x00000000
        /*0030*/ 	.short	0x0000
        /*0032*/ 	.short	0x0000
        /*0034*/ 	.byte	0x00, 0xf0, 0xc1, 0x00


	//----- nvinfo : EIATTR_SPARSE_MMA_MASK
	.align		4
.L_164:
        /*0038*/ 	.byte	0x03, 0x50
        /*003a*/ 	.short	0x0000


	//----- nvinfo : EIATTR_MAXREG_COUNT
	.align		4
        /*003c*/ 	.byte	0x03, 0x1b
        /*003e*/ 	.short	0x00ff


	//----- nvinfo : EIATTR_EXTERNS
	.align		4
        /*0040*/ 	.byte	0x04, 0x0f
        /*0042*/ 	.short	(.L_166 - .L_165)


	//   ....[0]....
	.align		4
.L_165:
        /*0044*/ 	.word	index@(__assertfail)


	//----- nvinfo : EIATTR_MERCURY_ISA_VERSION
	.align		4
.L_166:
        /*0048*/ 	.byte	0x03, 0x5f
        /*004a*/ 	.short	0x0101


	//----- nvinfo : EIATTR_VRC_CTA_INIT_COUNT
	.align		4
        /*004c*/ 	.byte	0x02, 0x4a
	.zero		1
	.zero		1


	//----- nvinfo : EIATTR_SYSCALL_OFFSETS
	.align		4
        /*0050*/ 	.byte	0x04, 0x46
        /*0052*/ 	.short	(.L_168 - .L_167)


	//   ....[0]....
.L_167:
        /*0054*/ 	.word	0x00000150


	//   ....[1]....
        /*0058*/ 	.word	0x00000290


	//   ....[2]....
        /*005c*/ 	.word	0x000004d0


	//   ....[3]....
        /*0060*/ 	.word	0x000006c0


	//   ....[4]....
        /*0064*/ 	.word	0x000008a0


	//----- nvinfo : EIATTR_EXIT_INSTR_OFFSETS
	.align		4
.L_168:
        /*0068*/ 	.byte	0x04, 0x1c
        /*006a*/ 	.short	(.L_170 - .L_169)


	//   ....[0]....
.L_169:
        /*006c*/ 	.word	0x00000360


	//   ....[1]....
        /*0070*/ 	.word	0x00000940


	//----- nvinfo : EIATTR_CRS_STACK_SIZE
	.align		4
.L_170:
        /*0074*/ 	.byte	0x04, 0x1e
        /*0076*/ 	.short	(.L_172 - .L_171)
.L_171:
        /*0078*/ 	.word	0x00000000


	//----- nvinfo : EIATTR_CBANK_PARAM_SIZE
	.align		4
.L_172:
        /*007c*/ 	.byte	0x03, 0x19
        /*007e*/ 	.short	0x0080


	//----- nvinfo : EIATTR_PARAM_CBANK
	.align		4
        /*0080*/ 	.byte	0x04, 0x0a
        /*0082*/ 	.short	(.L_174 - .L_173)
	.align		4
.L_173:
        /*0084*/ 	.word	index@(.nv.constant0._Z21lastLayerDeltasKernelN13neuralnetwork4cuda17LayerBatchOutputsENS0_12SamplesBatchENS0_16LayerBatchDeltasE)
        /*0088*/ 	.short	0x0380
        /*008a*/ 	.short	0x0080


	//----- nvinfo : EIATTR_SW_WAR
	.align		4
.L_174:
        /*008c*/ 	.byte	0x04, 0x36
        /*008e*/ 	.short	(.L_176 - .L_175)
.L_175:
        /*0090*/ 	.word	0x00000008
.L_176:


//--------------------- .nv.info._Z21initialiseAdamWeightsN13neuralnetwork4cuda12LayerWeightsES1_ --------------------------
	.section	.nv.info._Z21initialiseAdamWeightsN13neuralnetwork4cuda12LayerWeightsES1_,"",@"SHT_CUDA_INFO"
	.sectionflags	@""
	.align	4


	//----- nvinfo : EIATTR_CUDA_API_VERSION
	.align		4
        /*0000*/ 	.byte	0x04, 0x37
        /*0002*/ 	.short	(.L_178 - .L_177)
.L_177:
        /*0004*/ 	.word	0x00000082


	//----- nvinfo : EIATTR_KPARAM_INFO
	.align		4
.L_178:
        /*0008*/ 	.byte	0x04, 0x17
        /*000a*/ 	.short	(.L_180 - .L_179)
.L_179:
        /*000c*/ 	.word	0x00000000
        /*0010*/ 	.short	0x0001
        /*0012*/ 	.short	0x0018
        /*0014*/ 	.byte	0x00, 0xf0, 0x61, 0x00


	//----- nvinfo : EIATTR_KPARAM_INFO
	.align		4
.L_180:
        /*0018*/ 	.byte	0x04, 0x17
        /*001a*/ 	.short	(.L_182 - .L_181)
.L_181:
        /*001c*/ 	.word	0x00000000
        /*0020*/ 	.short	0x0000
        /*0022*/ 	.short	0x0000
        /*0024*/ 	.byte	0x00, 0xf0, 0x61, 0x00


	//----- nvinfo : EIATTR_SPARSE_MMA_MASK
	.align		4
.L_182:
        /*0028*/ 	.byte	0x03, 0x50
        /*002a*/ 	.short	0x0000


	//----- nvinfo : EIATTR_MAXREG_COUNT
	.align		4
        /*002c*/ 	.byte	0x03, 0x1b
        /*002e*/ 	.short	0x00ff


	//----- nvinfo : EIATTR_EXTERNS
	.align		4
        /*0030*/ 	.byte	0x04, 0x0f
        /*0032*/ 	.short	(.L_184 - .L_183)


	//   ....[0]....
	.align		4
.L_183:
        /*0034*/ 	.word	index@(__assertfail)


	//----- nvinfo : EIATTR_MERCURY_ISA_VERSION
	.align		4
.L_184:
        /*0038*/ 	.byte	0x03, 0x5f
        /*003a*/ 	.short	0x0101


	//----- nvinfo : EIATTR_VRC_CTA_INIT_COUNT
	.align		4
        /*003c*/ 	.byte	0x02, 0x4a
	.zero		1
	.zero		1


	//----- nvinfo : EIATTR_SYSCALL_OFFSETS
	.align		4
        /*0040*/ 	.byte	0x04, 0x46
        /*0042*/ 	.short	(.L_186 - .L_185)


	//   ....[0]....
.L_185:
        /*0044*/ 	.word	0x00000140


	//   ....[1]....
        /*0048*/ 	.word	0x00000280


	//   ....[2]....
        /*004c*/ 	.word	0x000004a0


	//----- nvinfo : EIATTR_EXIT_INSTR_OFFSETS
	.align		4
.L_186:
        /*0050*/ 	.byte	0x04, 0x1c
        /*0052*/ 	.short	(.L_188 - .L_187)


	//   ....[0]....
.L_187:
        /*0054*/ 	.word	0x00000340


	//   ....[1]....
        /*0058*/ 	.word	0x000005c0


	//----- nvinfo : EIATTR_CRS_STACK_SIZE
	.align		4
.L_188:
        /*005c*/ 	.byte	0x04, 0x1e
        /*005e*/ 	.short	(.L_190 - .L_189)
.L_189:
        /*0060*/ 	.word	0x00000000


	//----- nvinfo : EIATTR_CBANK_PARAM_SIZE
	.align		4
.L_190:
        /*0064*/ 	.byte	0x03, 0x19
        /*0066*/ 	.short	0x0030


	//----- nvinfo : EIATTR_PARAM_CBANK
	.align		4
        /*0068*/ 	.byte	0x04, 0x0a
        /*006a*/ 	.short	(.L_192 - .L_191)
	.align		4
.L_191:
        /*006c*/ 	.word	index@(.nv.constant0._Z21initialiseAdamWeightsN13neuralnetwork4cuda12LayerWeightsES1_)
        /*0070*/ 	.short	0x0380
        /*0072*/ 	.short	0x0030


	//----- nvinfo : EIATTR_SW_WAR
	.align		4
.L_192:
        /*0074*/ 	.byte	0x04, 0x36
        /*0076*/ 	.short	(.L_194 - .L_193)
.L_193:
        /*0078*/ 	.word	0x00000008
.L_194:


//--------------------- .nv.info._Z22initialiseLayerOutputsN13neuralnetwork4cuda17LayerBatchOutputsE --------------------------
	.section	.nv.info._Z22initialiseLayerOutputsN13neuralnetwork4cuda17LayerBatchOutputsE,"",@"SHT_CUDA_INFO"
	.sectionflags	@""
	.align	4


	//----- nvinfo : EIATTR_CUDA_API_VERSION
	.align		4
        /*0000*/ 	.byte	0x04, 0x37
        /*0002*/ 	.short	(.L_196 - .L_195)
.L_195:
        /*0004*/ 	.word	0x00000082


	//----- nvinfo : EIATTR_KPARAM_INFO
	.align		4
.L_196:
        /*0008*/ 	.byte	0x04, 0x17
        /*000a*/ 	.short	(.L_198 - .L_197)
.L_197:
        /*000c*/ 	.word	0x00000000
        /*0010*/ 	.short	0x0000
        /*0012*/ 	.short	0x0000
        /*0014*/ 	.byte	0x00, 0xf0, 0xc1, 0x00


	//----- nvinfo : EIATTR_SPARSE_MMA_MASK
	.align		4
.L_198:
        /*0018*/ 	.byte	0x03, 0x50
        /*001a*/ 	.short	0x0000


	//----- nvinfo : EIATTR_MAXREG_COUNT
	.align		4
        /*001c*/ 	.byte	0x03, 0x1b
        /*001e*/ 	.short	0x00ff


	//----- nvinfo : EIATTR_EXTERNS
	.align		4
        /*0020*/ 	.byte	0x04, 0x0f
        /*0022*/ 	.short	(.L_200 - .L_199)


	//   ....[0]....
	.align		4
.L_199:
        /*0024*/ 	.word	index@(__assertfail)


	//----- nvinfo : EIATTR_MERCURY_ISA_VERSION
	.align		4
.L_200:
        /*0028*/ 	.byte	0x03, 0x5f
        /*002a*/ 	.short	0x0101


	//----- nvinfo : EIATTR_VRC_CTA_INIT_COUNT
	.align		4
        /*002c*/ 	.byte	0x02, 0x4a
	.zero		1
	.zero		1


	//----- nvinfo : EIATTR_SYSCALL_OFFSETS
	.align		4
        /*0030*/ 	.byte	0x04, 0x46
        /*0032*/ 	.short	(.L_202 - .L_201)


	//   ....[0]....
.L_201:
        /*0034*/ 	.word	0x000001b0


	//----- nvinfo : EIATTR_EXIT_INSTR_OFFSETS
	.align		4
.L_202:
        /*0038*/ 	.byte	0x04, 0x1c
        /*003a*/ 	.short	(.L_204 - .L_203)


	//   ....[0]....
.L_203:
        /*003c*/ 	.word	0x00000070


	//   ....[1]....
        /*0040*/ 	.word	0x00000250


	//----- nvinfo : EIATTR_CRS_STACK_SIZE
	.align		4
.L_204:
        /*0044*/ 	.byte	0x04, 0x1e
        /*0046*/ 	.short	(.L_206 - .L_205)
.L_205:
        /*0048*/ 	.word	0x00000000


	//----- nvinfo : EIATTR_CBANK_PARAM_SIZE
	.align		4
.L_206:
        /*004c*/ 	.byte	0x03, 0x19
        /*004e*/ 	.short	0x0030


	//----- nvinfo : EIATTR_PARAM_CBANK
	.align		4
        /*0050*/ 	.byte	0x04, 0x0a
        /*0052*/ 	.short	(.L_208 - .L_207)
	.align		4
.L_207:
        /*0054*/ 	.word	index@(.nv.constant0._Z22initialiseLayerOutputsN13neuralnetwork4cuda17LayerBatchOutputsE)
        /*0058*/ 	.short	0x0380
        /*005a*/ 	.short	0x0030


	//----- nvinfo : EIATTR_SW_WAR
	.align		4
.L_208:
        /*005c*/ 	.byte	0x04, 0x36
        /*005e*/ 	.short	(.L_210 - .L_209)
.L_209:
        /*0060*/ 	.word	0x00000008
.L_210:


//--------------------- .nv.info._Z22initialiseLayerWeightsN13neuralnetwork4cuda12LayerWeightsEfNS0_6RandomE --------------------------
	.section	.nv.info._Z22initialiseLayerWeightsN13neuralnetwork4cuda12LayerWeightsEfNS0_6RandomE,"",@"SHT_CUDA_INFO"
	.sectionflags	@""
	.align	4


	//----- nvinfo : EIATTR_CUDA_API_VERSION
	.align		4
        /*0000*/ 	.byte	0x04, 0x37
        /*0002*/ 	.short	(.L_212 - .L_211)
.L_211:
        /*0004*/ 	.word	0x00000082


	//----- nvinfo : EIATTR_KPARAM_INFO
	.align		4
.L_212:
        /*0008*/ 	.byte	0x04, 0x17
        /*000a*/ 	.short	(.L_214 - .L_213)
.L_213:
        /*000c*/ 	.word	0x00000000
        /*0010*/ 	.short	0x0002
        /*0012*/ 	.short	0x0020
        /*0014*/ 	.byte	0x00, 0xf0, 0x41, 0x00


	//----- nvinfo : EIATTR_KPARAM_INFO
	.align		4
.L_214:
        /*0018*/ 	.byte	0x04, 0x17
        /*001a*/ 	.short	(.L_216 - .L_215)
.L_215:
        /*001c*/ 	.word	0x00000000
        /*0020*/ 	.short	0x0001
        /*0022*/ 	.short	0x0018
        /*0024*/ 	.byte	0x00, 0xf0, 0x11, 0x00


	//----- nvinfo : EIATTR_KPARAM_INFO
	.align		4
.L_216:
        /*0028*/ 	.byte	0x04, 0x17
        /*002a*/ 	.short	(.L_218 - .L_217)
.L_217:
        /*002c*/ 	.word	0x00000000
        /*0030*/ 	.short	0x0000
        /*0032*/ 	.short	0x0000
        /*0034*/ 	.byte	0x00, 0xf0, 0x61, 0x00


	//----- nvinfo : EIATTR_SPARSE_MMA_MASK
	.align		4
.L_218:
        /*0038*/ 	.byte	0x03, 0x50
        /*003a*/ 	.short	0x0000


	//----- nvinfo : EIATTR_MAXREG_COUNT
	.align		4
        /*003c*/ 	.byte	0x03, 0x1b
        /*003e*/ 	.short	0x00ff


	//----- nvinfo : EIATTR_MERCURY_ISA_VERSION
	.align		4
        /*0040*/ 	.byte	0x03, 0x5f
        /*0042*/ 	.short	0x0101


	//----- nvinfo : EIATTR_VRC_CTA_INIT_COUNT
	.align		4
        /*0044*/ 	.byte	0x02, 0x4a
	.zero		1
	.zero		1


	//----- nvinfo : EIATTR_EXIT_INSTR_OFFSETS
	.align		4
        /*0048*/ 	.byte	0x04, 0x1c
        /*004a*/ 	.short	(.L_220 - .L_219)


	//   ....[0]....
.L_219:
        /*004c*/ 	.word	0x000000c0


	//   ....[1]....
        /*0050*/ 	.word	0x00000420


	//----- nvinfo : EIATTR_CBANK_PARAM_SIZE
	.align		4
.L_220:
        /*0054*/ 	.byte	0x03, 0x19
        /*0056*/ 	.short	0x0030


	//----- nvinfo : EIATTR_PARAM_CBANK
	.align		4
        /*0058*/ 	.byte	0x04, 0x0a
        /*005a*/ 	.short	(.L_222 - .L_221)
	.align		4
.L_221:
        /*005c*/ 	.word	index@(.nv.constant0._Z22initialiseLayerWeightsN13neuralnetwork4cuda12LayerWeightsEfNS0_6RandomE)
        /*0060*/ 	.short	0x0380
        /*0062*/ 	.short	0x0030


	//----- nvinfo : EIATTR_SW_WAR
	.align		4
.L_222:
        /*0064*/ 	.byte	0x04, 0x36
        /*0066*/ 	.short	(.L_224 - .L_223)
.L_223:
        /*0068*/ 	.word	0x00000008
.L_224:


//--------------------- .nv.info._Z13softmaxKernelN13neuralnetwork4cuda17LayerBatchOutputsE --------------------------
	.section	.nv.info._Z13softmaxKernelN13neuralnetwork4cuda17LayerBatchOutputsE,"",@"SHT_CUDA_INFO"
	.sectionflags	@""
	.align	4


	//----- nvinfo : EIATTR_CUDA_API_VERSION
	.align		4
        /*0000*/ 	.byte	0x04, 0x37
        /*0002*/ 	.short	(.L_226 - .L_225)
.L_225:
        /*0004*/ 	.word	0x00000082


	//----- nvinfo : EIATTR_KPARAM_INFO
	.align		4
.L_226:
        /*0008*/ 	.byte	0x04, 0x17
        /*000a*/ 	.short	(.L_228 - .L_227)
.L_227:
        /*000c*/ 	.word	0x00000000
        /*0010*/ 	.short	0x0000
        /*0012*/ 	.short	0x0000
        /*0014*/ 	.byte	0x00, 0xf0, 0xc1, 0x00


	//----- nvinfo : EIATTR_SPARSE_MMA_MASK
	.align		4
.L_228:
        /*0018*/ 	.byte	0x03, 0x50
        /*001a*/ 	.short	0x0000


	//----- nvinfo : EIATTR_MAXREG_COUNT
	.align		4
        /*001c*/ 	.byte	0x03, 0x1b
        /*001e*/ 	.short	0x00ff


	//----- nvinfo : EIATTR_NUM_BARRIERS
	.align		4
        /*0020*/ 	.byte	0x02, 0x4c
        /*0022*/ 	.byte	0x01
	.zero		1


	//----- nvinfo : EIATTR_EXTERNS
	.align		4
        /*0024*/ 	.byte	0x04, 0x0f
        /*0026*/ 	.short	(.L_230 - .L_229)


	//   ....[0]....
	.align		4
.L_229:
        /*0028*/ 	.word	index@(__assertfail)


	//----- nvinfo : EIATTR_MERCURY_ISA_VERSION
	.align		4
.L_230:
        /*002c*/ 	.byte	0x03, 0x5f
        /*002e*/ 	.short	0x0101


	//----- nvinfo : EIATTR_UNUSED_LOAD_BYTE_OFFSET
	.align		4
        /*0030*/ 	.byte	0x04, 0x44
        /*0032*/ 	.short	(.L_232 - .L_231)


	//   ....[0]....
.L_231:
        /*0034*/ 	.word	0x00000b30
        /*0038*/ 	.word	0x0000fff0


	//   ....[1]....
        /*003c*/ 	.word	0x00000d30
        /*0040*/ 	.word	0x0000fff0


	//   ....[2]....
        /*0044*/ 	.word	0x00000e50
        /*0048*/ 	.word	0x0000fff0


	//----- nvinfo : EIATTR_VRC_CTA_INIT_COUNT
	.align		4
.L_232:
        /*004c*/ 	.byte	0x02, 0x4a
	.zero		1
	.zero		1


	//----- nvinfo : EIATTR_SYSCALL_OFFSETS
	.align		4
        /*0050*/ 	.byte	0x04, 0x46
        /*0052*/ 	.short	(.L_234 - .L_233)


	//   ....[0]....
.L_233:
        /*0054*/ 	.word	0x00000190


	//   ....[1]....
        /*0058*/ 	.word	0x00000310


	//   ....[2]....
        /*005c*/ 	.word	0x00001180


	//----- nvinfo : EIATTR_EXIT_INSTR_OFFSETS
	.align		4
.L_234:
        /*0060*/ 	.byte	0x04, 0x1c
        /*0062*/ 	.short	(.L_236 - .L_235)


	//   ....[0]....
.L_235:
        /*0064*/ 	.word	0x000011d0


	//----- nvinfo : EIATTR_CRS_STACK_SIZE
	.align		4
.L_236:
        /*0068*/ 	.byte	0x04, 0x1e
        /*006a*/ 	.short	(.L_238 - .L_237)
.L_237:
        /*006c*/ 	.word	0x00000000


	//----- nvinfo : EIATTR_CBANK_PARAM_SIZE
	.align		4
.L_238:
        /*0070*/ 	.byte	0x03, 0x19
        /*0072*/ 	.short	0x0030


	//----- nvinfo : EIATTR_PARAM_CBANK
	.align		4
        /*0074*/ 	.byte	0x04, 0x0a
        /*0076*/ 	.short	(.L_240 - .L_239)
	.align		4
.L_239:
        /*0078*/ 	.word	index@(.nv.constant0._Z13softmaxKernelN13neuralnetwork4cuda17LayerBatchOutputsE)
        /*007c*/ 	.short	0x0380
        /*007e*/ 	.short	0x0030


	//----- nvinfo : EIATTR_SW_WAR
	.align		4
.L_240:
        /*0080*/ 	.byte	0x04, 0x36
        /*0082*/ 	.short	(.L_242 - .L_241)
.L_241:
        /*0084*/ 	.word	0x00000008
.L_242:


//--------------------- .nv.info._Z14gradientKernelN13neuralnetwork4cuda16LayerBatchDeltasENS0_17LayerBatchOutputsENS0_12LayerWeightsEj --------------------------
	.section	.nv.info._Z14gradientKernelN13neuralnetwork4cuda16LayerBatchDeltasENS0_17LayerBatchOutputsENS0_12LayerWeightsEj,"",@"SHT_CUDA_INFO"
	.sectionflags	@""
	.align	4


	//----- nvinfo : EIATTR_CUDA_API_VERSION
	.align		4
        /*0000*/ 	.byte	0x04, 0x37
        /*0002*/ 	.short	(.L_244 - .L_243)
.L_243:
        /*0004*/ 	.word	0x00000082


	//----- nvinfo : EIATTR_KPARAM_INFO
	.align		4
.L_244:
        /*0008*/ 	.byte	0x04, 0x17
        /*000a*/ 	.short	(.L_246 - .L_245)
.L_245:
        /*000c*/ 	.word	0x00000000
        /*0010*/ 	.short	0x0003
        /*0012*/ 	.short	0x0068
        /*0014*/ 	.byte	0x00, 0xf0, 0x11, 0x00


	//----- nvinfo : EIATTR_KPARAM_INFO
	.align		4
.L_246:
        /*0018*/ 	.byte	0x04, 0x17
        /*001a*/ 	.short	(.L_248 - .L_247)
.L_247:
        /*001c*/ 	.word	0x00000000
        /*0020*/ 	.short	0x0002
        /*0022*/ 	.short	0x0050
        /*0024*/ 	.byte	0x00, 0xf0, 0x61, 0x00


	//----- nvinfo : EIATTR_KPARAM_INFO
	.align		4
.L_248:
        /*0028*/ 	.byte	0x04, 0x17
        /*002a*/ 	.short	(.L_250 - .L_249)
.L_249:
        /*002c*/ 	.word	0x00000000
        /*0030*/ 	.short	0x0001
        /*0032*/ 	.short	0x0020
        /*0034*/ 	.byte	0x00, 0xf0, 0xc1, 0x00


	//----- nvinfo : EIATTR_KPARAM_INFO
	.align		4
.L_250:
        /*0038*/ 	.byte	0x04, 0x17
        /*003a*/ 	.short	(.L_252 - .L_251)
.L_251:
        /*003c*/ 	.word	0x00000000
        /*0040*/ 	.short	0x0000
        /*0042*/ 	.short	0x0000
        /*0044*/ 	.byte	0x00, 0xf0, 0x81, 0x00


	//----- nvinfo : EIATTR_SPARSE_MMA_MASK
	.align		4
.L_252:
        /*0048*/ 	.byte	0x03, 0x50
        /*004a*/ 	.short	0x0000


	//----- nvinfo : EIATTR_MAXREG_COUNT
	.align		4
        /*004c*/ 	.byte	0x03, 0x1b
        /*004e*/ 	.short	0x00ff


	//----- nvinfo : EIATTR_NUM_BARRIERS
	.align		4
        /*0050*/ 	.byte	0x02, 0x4c
        /*0052*/ 	.byte	0x01
	.zero		1


	//----- nvinfo : EIATTR_EXTERNS
	.align		4
        /*0054*/ 	.byte	0x04, 0x0f
        /*0056*/ 	.short	(.L_254 - .L_253)


	//   ....[0]....
	.align		4
.L_253:
        /*0058*/ 	.word	index@(__assertfail)


	//----- nvinfo : EIATTR_MERCURY_ISA_VERSION
	.align		4
.L_254:
        /*005c*/ 	.byte	0x03, 0x5f
        /*005e*/ 	.short	0x0101


	//----- nvinfo : EIATTR_VRC_CTA_INIT_COUNT
	.align		4
        /*0060*/ 	.byte	0x02, 0x4a
	.zero		1
	.zero		1


	//----- nvinfo : EIATTR_SYSCALL_OFFSETS
	.align		4
        /*0064*/ 	.byte	0x04, 0x46
        /*0066*/ 	.short	(.L_256 - .L_255)


	//   ....[0]....
.L_255:
        /*0068*/ 	.word	0x00000500


	//   ....[1]....
        /*006c*/ 	.word	0x00000720


	//----- nvinfo : EIATTR_EXIT_INSTR_OFFSETS
	.align		4
.L_256:
        /*0070*/ 	.byte	0x04, 0x1c
        /*0072*/ 	.short	(.L_258 - .L_257)


	//   ....[0]....
.L_257:
        /*0074*/ 	.word	0x00001060


	//   ....[1]....
        /*0078*/ 	.word	0x000011b0


	//----- nvinfo : EIATTR_CRS_STACK_SIZE
	.align		4
.L_258:
        /*007c*/ 	.byte	0x04, 0x1e
        /*007e*/ 	.short	(.L_260 - .L_259)
.L_259:
        /*0080*/ 	.word	0x00000000


	//----- nvinfo : EIATTR_CBANK_PARAM_SIZE
	.align		4
.L_260:
        /*0084*/ 	.byte	0x03, 0x19
        /*0086*/ 	.short	0x006c


	//----- nvinfo : EIATTR_PARAM_CBANK
	.align		4
        /*0088*/ 	.byte	0x04, 0x0a
        /*008a*/ 	.short	(.L_262 - .L_261)
	.align		4
.L_261:
        /*008c*/ 	.word	index@(.nv.constant0._Z14gradientKernelN13neuralnetwork4cuda16LayerBatchDeltasENS0_17LayerBatchOutputsENS0_12LayerWeightsEj)
        /*0090*/ 	.short	0x0380
        /*0092*/ 	.short	0x006c


	//----- nvinfo : EIATTR_SW_WAR
	.align		4
.L_262:
        /*0094*/ 	.byte	0x04, 0x36
        /*0096*/ 	.short	(.L_264 - .L_263)
.L_263:
        /*0098*/ 	.word	0x00000008
.L_264:


//--------------------- .nv.info._Z19backwardDeltaKernelN13neuralnetwork4cuda16LayerBatchDeltasENS0_12LayerWeightsENS0_17LayerBatchOutputsES1_j --------------------------
	.section	.nv.info._Z19backwardDeltaKernelN13neuralnetwork4cuda16LayerBatchDeltasENS0_12LayerWeightsENS0_17LayerBatchOutputsES1_j,"",@"SHT_CUDA_INFO"
	.sectionflags	@""
	.align	4


	//----- nvinfo : EIATTR_CUDA_API_VERSION
	.align		4
        /*0000*/ 	.byte	0x04, 0x37
        /*0002*/ 	.short	(.L_266 - .L_265)
.L_265:
        /*0004*/ 	.word	0x00000082


	//----- nvinfo : EIATTR_KPARAM_INFO
	.align		4
.L_266:
        /*0008*/ 	.byte	0x04, 0x17
        /*000a*/ 	.short	(.L_268 - .L_267)
.L_267:
        /*000c*/ 	.word	0x00000000
        /*0010*/ 	.short	0x0004
        /*0012*/ 	.short	0x0088
        /*0014*/ 	.byte	0x00, 0xf0, 0x11, 0x00


	//----- nvinfo : EIATTR_KPARAM_INFO
	.align		4
.L_268:
        /*0018*/ 	.byte	0x04, 0x17
        /*001a*/ 	.short	(.L_270 - .L_269)
.L_269:
        /*001c*/ 	.word	0x00000000
        /*0020*/ 	.short	0x0003
        /*0022*/ 	.short	0x0068
        /*0024*/ 	.byte	0x00, 0xf0, 0x81, 0x00


	//----- nvinfo : EIATTR_KPARAM_INFO
	.align		4
.L_270:
        /*0028*/ 	.byte	0x04, 0x17
        /*002a*/ 	.short	(.L_272 - .L_271)
.L_271:
        /*002c*/ 	.word	0x00000000
        /*0030*/ 	.short	0x0002
        /*0032*/ 	.short	0x0038
        /*0034*/ 	.byte	0x00, 0xf0, 0xc1, 0x00


	//----- nvinfo : EIATTR_KPARAM_INFO
	.align		4
.L_272:
        /*0038*/ 	.byte	0x04, 0x17
        /*003a*/ 	.short	(.L_274 - .L_273)
.L_273:
        /*003c*/ 	.word	0x00000000
        /*0040*/ 	.short	0x0001
        /*0042*/ 	.short	0x0020
        /*0044*/ 	.byte	0x00, 0xf0, 0x61, 0x00


	//----- nvinfo : EIATTR_KPARAM_INFO
	.align		4
.L_274:
        /*0048*/ 	.byte	0x04, 0x17
        /*004a*/ 	.short	(.L_276 - .L_275)
.L_275:
        /*004c*/ 	.word	0x00000000
        /*0050*/ 	.short	0x0000
        /*0052*/ 	.short	0x0000
        /*0054*/ 	.byte	0x00, 0xf0, 0x81, 0x00


	//----- nvinfo : EIATTR_SPARSE_MMA_MASK
	.align		4
.L_276:
        /*0058*/ 	.byte	0x03, 0x50
        /*005a*/ 	.short	0x0000


	//----- nvinfo : EIATTR_MAXREG_COUNT
	.align		4
        /*005c*/ 	.byte	0x03, 0x1b
        /*005e*/ 	.short	0x00ff


	//----- nvinfo : EIATTR_NUM_BARRIERS
	.align		4
        /*0060*/ 	.byte	0x02, 0x4c
        /*0062*/ 	.byte	0x01
	.zero		1


	//----- nvinfo : EIATTR_EXTERNS
	.align		4
        /*0064*/ 	.byte	0x04, 0x0f
        /*0066*/ 	.short	(.L_278 - .L_277)


	//   ....[0]....
	.align		4
.L_277:
        /*0068*/ 	.word	index@(__assertfail)


	//----- nvinfo : EIATTR_MERCURY_ISA_VERSION
	.align		4
.L_278:
        /*006c*/ 	.byte	0x03, 0x5f
        /*006e*/ 	.short	0x0101


	//----- nvinfo : EIATTR_VRC_CTA_INIT_COUNT
	.align		4
        /*0070*/ 	.byte	0x02, 0x4a
	.zero		1
	.zero		1


	//----- nvinfo : EIATTR_SYSCALL_OFFSETS
	.align		4
        /*0074*/ 	.byte	0x04, 0x46
        /*0076*/ 	.short	(.L_280 - .L_279)


	//   ....[0]....
.L_279:
        /*0078*/ 	.word	0x00000600


	//   ....[1]....
        /*007c*/ 	.word	0x00000f20


	//   ....[2]....
        /*0080*/ 	.word	0x000010e0


	//----- nvinfo : EIATTR_EXIT_INSTR_OFFSETS
	.align		4
.L_280:
        /*0084*/ 	.byte	0x04, 0x1c
        /*0086*/ 	.short	(.L_282 - .L_281)


	//   ....[0]....
.L_281:
        /*0088*/ 	.word	0x00000dc0


	//   ....[1]....
        /*008c*/ 	.word	0x00001160


	//----- nvinfo : EIATTR_CRS_STACK_SIZE
	.align		4
.L_282:
        /*0090*/ 	.byte	0x04, 0x1e
        /*0092*/ 	.short	(.L_284 - .L_283)
.L_283:
        /*0094*/ 	.word	0x00000000


	//----- nvinfo : EIATTR_CBANK_PARAM_SIZE
	.align		4
.L_284:
        /*0098*/ 	.byte	0x03, 0x19
        /*009a*/ 	.short	0x008c


	//----- nvinfo : EIATTR_PARAM_CBANK
	.align		4
        /*009c*/ 	.byte	0x04, 0x0a
        /*009e*/ 	.short	(.L_286 - .L_285)
	.align		4
.L_285:
        /*00a0*/ 	.word	index@(.nv.constant0._Z19backwardDeltaKernelN13neuralnetwork4cuda16LayerBatchDeltasENS0_12LayerWeightsENS0_17LayerBatchOutputsES1_j)
        /*00a4*/ 	.short	0x0380
        /*00a6*/ 	.short	0x008c


	//----- nvinfo : EIATTR_SW_WAR
	.align		4
.L_286:
        /*00a8*/ 	.byte	0x04, 0x36
        /*00aa*/ 	.short	(.L_288 - .L_287)
.L_287:
        /*00ac*/ 	.word	0x00000008
.L_288:


//--------------------- .nv.info._Z17forwardPassKernelN13neuralnetwork4cuda12LayerWeightsENS0_17LayerBatchOutputsES2_NS0_15LayerActivationENS0_6RandomEfbj --------------------------
	.section	.nv.info._Z17forwardPassKernelN13neuralnetwork4cuda12LayerWeightsENS0_17LayerBatchOutputsES2_NS0_15LayerActivationENS0_6RandomEfbj,"",@"SHT_CUDA_INFO"
	.sectionflags	@""
	.align	4


	//----- nvinfo : EIATTR_CUDA_API_VERSION
	.align		4
        /*0000*/ 	.byte	0x04, 0x37
        /*0002*/ 	.short	(.L_290 - .L_289)
.L_289:
        /*0004*/ 	.word	0x00000082


	//----- nvinfo : EIATTR_KPARAM_INFO
	.align		4
.L_290:
        /*0008*/ 	.byte	0x04, 0x17
        /*000a*/ 	.short	(.L_292 - .L_291)
.L_291:
        /*000c*/ 	.word	0x00000000
        /*0010*/ 	.short	0x0007
        /*0012*/ 	.short	0x0098
        /*0014*/ 	.byte	0x00, 0xf0, 0x11, 0x00


	//----- nvinfo : EIATTR_KPARAM_INFO
	.align		4
.L_292:
        /*0018*/ 	.byte	0x04, 0x17
        /*001a*/ 	.short	(.L_294 - .L_293)
.L_293:
        /*001c*/ 	.word	0x00000000
        /*0020*/ 	.short	0x0006
        /*0022*/ 	.short	0x0094
        /*0024*/ 	.byte	0x00, 0xf0, 0x05, 0x00


	//----- nvinfo : EIATTR_KPARAM_INFO
	.align		4
.L_294:
        /*0028*/ 	.byte	0x04, 0x17
        /*002a*/ 	.short	(.L_296 - .L_295)
.L_295:
        /*002c*/ 	.word	0x00000000
        /*0030*/ 	.short	0x0005
        /*0032*/ 	.short	0x0090
        /*0034*/ 	.byte	0x00, 0xf0, 0x11, 0x00


	//----- nvinfo : EIATTR_KPARAM_INFO
	.align		4
.L_296:
        /*0038*/ 	.byte	0x04, 0x17
        /*003a*/ 	.short	(.L_298 - .L_297)
.L_297:
        /*003c*/ 	.word	0x00000000
        /*0040*/ 	.short	0x0004
        /*0042*/ 	.short	0x0080
        /*0044*/ 	.byte	0x00, 0xf0, 0x41, 0x00


	//----- nvinfo : EIATTR_KPARAM_INFO
	.align		4
.L_298:
        /*0048*/ 	.byte	0x04, 0x17
        /*004a*/ 	.short	(.L_300 - .L_299)
.L_299:
        /*004c*/ 	.word	0x00000000
        /*0050*/ 	.short	0x0003
        /*0052*/ 	.short	0x0078
        /*0054*/ 	.byte	0x00, 0xf0, 0x11, 0x00


	//----- nvinfo : EIATTR_KPARAM_INFO
	.align		4
.L_300:
        /*0058*/ 	.byte	0x04, 0x17
        /*005a*/ 	.short	(.L_302 - .L_301)
.L_301:
        /*005c*/ 	.word	0x00000000
        /*0060*/ 	.short	0x0002
        /*0062*/ 	.short	0x0048
        /*0064*/ 	.byte	0x00, 0xf0, 0xc1, 0x00


	//----- nvinfo : EIATTR_KPARAM_INFO
	.align		4
.L_302:
        /*0068*/ 	.byte	0x04, 0x17
        /*006a*/ 	.short	(.L_304 - .L_303)
.L_303:
        /*006c*/ 	.word	0x00000000
        /*0070*/ 	.short	0x0001
        /*0072*/ 	.short	0x0018
        /*0074*/ 	.byte	0x00, 0xf0, 0xc1, 0x00


	//----- nvinfo : EIATTR_KPARAM_INFO
	.align		4
.L_304:
        /*0078*/ 	.byte	0x04, 0x17
        /*007a*/ 	.short	(.L_306 - .L_305)
.L_305:
        /*007c*/ 	.word	0x00000000
        /*0080*/ 	.short	0x0000
        /*0082*/ 	.short	0x0000
        /*0084*/ 	.byte	0x00, 0xf0, 0x61, 0x00


	//----- nvinfo : EIATTR_SPARSE_MMA_MASK
	.align		4
.L_306:
        /*0088*/ 	.byte	0x03, 0x50
        /*008a*/ 	.short	0x0000


	//----- nvinfo : EIATTR_MAXREG_COUNT
	.align		4
        /*008c*/ 	.byte	0x03, 0x1b
        /*008e*/ 	.short	0x00ff


	//----- nvinfo : EIATTR_NUM_BARRIERS
	.align		4
        /*0090*/ 	.byte	0x02, 0x4c
        /*0092*/ 	.byte	0x01
	.zero		1


	//----- nvinfo : EIATTR_EXTERNS
	.align		4
        /*0094*/ 	.byte	0x04, 0x0f
        /*0096*/ 	.short	(.L_308 - .L_307)


	//   ....[0]....
	.align		4
.L_307:
        /*0098*/ 	.word	index@(__assertfail)


	//----- nvinfo : EIATTR_MERCURY_ISA_VERSION
	.align		4
.L_308:
        /*009c*/ 	.byte	0x03, 0x5f
        /*009e*/ 	.short	0x0101


	//----- nvinfo : EIATTR_VRC_CTA_INIT_COUNT
	.align		4
        /*00a0*/ 	.byte	0x02, 0x4a
	.zero		1
	.zero		1


	//----- nvinfo : EIATTR_SYSCALL_OFFSETS
	.align		4
        /*00a4*/ 	.byte	0x04, 0x46
        /*00a6*/ 	.short	(.L_310 - .L_309)


	//   ....[0]....
.L_309:
        /*00a8*/ 	.word	0x00000600


	//   ....[1]....
        /*00ac*/ 	.word	0x00000f20


	//   ....[2]....
        /*00b0*/ 	.word	0x000010a0


	//   ....[3]....
        /*00b4*/ 	.word	0x00001960


	//   ....[4]....
        /*00b8*/ 	.word	0x00001ac0


	//----- nvinfo : EIATTR_EXIT_INSTR_OFFSETS
	.align		4
.L_310:
        /*00bc*/ 	.byte	0x04, 0x1c
        /*00be*/ 	.short	(.L_312 - .L_311)


	//   ....[0]....
.L_311:
        /*00c0*/ 	.word	0x00000dc0


	//   ....[1]....
        /*00c4*/ 	.word	0x00001b50


	//   ....[2]....
        /*00c8*/ 	.word	0x00001b80


	//----- nvinfo : EIATTR_INDIRECT_BRANCH_TARGETS
	.align		4
.L_312:
        /*00cc*/ 	.byte	0x04, 0x34
        /*00ce*/ 	.short	(.L_314 - .L_313)


	//   ....[0]....
.L_313:
        /*00d0*/ 	.word	.L_x_160@srel
        /*00d4*/ 	.short	0x0
        /*00d6*/ 	.short	0x0
        /*00d8*/ 	.word	0x4
        /*00dc*/ 	.word	.L_x_161@srel
        /*00e0*/ 	.word	.L_x_162@srel
        /*00e4*/ 	.word	.L_x_163@srel
        /*00e8*/ 	.word	.L_x_164@srel


	//----- nvinfo : EIATTR_CRS_STACK_SIZE
	.align		4
.L_314:
        /*00ec*/ 	.byte	0x04, 0x1e
        /*00ee*/ 	.short	(.L_316 - .L_315)
.L_315:
        /*00f0*/ 	.word	0x00000000


	//----- nvinfo : EIATTR_CBANK_PARAM_SIZE
	.align		4
.L_316:
        /*00f4*/ 	.byte	0x03, 0x19
        /*00f6*/ 	.short	0x009c


	//----- nvinfo : EIATTR_PARAM_CBANK
	.align		4
        /*00f8*/ 	.byte	0x04, 0x0a
        /*00fa*/ 	.short	(.L_318 - .L_317)
	.align		4
.L_317:
        /*00fc*/ 	.word	index@(.nv.constant0._Z17forwardPassKernelN13neuralnetwork4cuda12LayerWeightsENS0_17LayerBatchOutputsES2_NS0_15LayerActivationENS0_6RandomEfbj)
        /*0100*/ 	.short	0x0380
        /*0102*/ 	.short	0x009c


	//----- nvinfo : EIATTR_SW_WAR
	.align		4
.L_318:
        /*0104*/ 	.byte	0x04, 0x36
        /*0106*/ 	.short	(.L_320 - .L_319)
.L_319:
        /*0108*/ 	.word	0x00000008
.L_320:


//--------------------- .nv.info._Z15transposeKernelN13neuralnetwork4cuda12LayerWeightsES1_j --------------------------
	.section	.nv.info._Z15transposeKernelN13neuralnetwork4cuda12LayerWeightsES1_j,"",@"SHT_CUDA_INFO"
	.sectionflags	@""
	.align	4


	//----- nvinfo : EIATTR_CUDA_API_VERSION
	.align		4
        /*0000*/ 	.byte	0x04, 0x37
        /*0002*/ 	.short	(.L_322 - .L_321)
.L_321:
        /*0004*/ 	.word	0x00000082


	//----- nvinfo : EIATTR_KPARAM_INFO
	.align		4
.L_322:
        /*0008*/ 	.byte	0x04, 0x17
        /*000a*/ 	.short	(.L_324 - .L_323)
.L_323:
        /*000c*/ 	.word	0x00000000
        /*0010*/ 	.short	0x0002
        /*0012*/ 	.short	0x0030
        /*0014*/ 	.byte	0x00, 0xf0, 0x11, 0x00


	//----- nvinfo : EIATTR_KPARAM_INFO
	.align		4
.L_324:
        /*0018*/ 	.byte	0x04, 0x17
        /*001a*/ 	.short	(.L_326 - .L_325)
.L_325:
        /*001c*/ 	.word	0x00000000
        /*0020*/ 	.short	0x0001
        /*0022*/ 	.short	0x0018
        /*0024*/ 	.byte	0x00, 0xf0, 0x61, 0x00


	//----- nvinfo : EIATTR_KPARAM_INFO
	.align		4
.L_326:
        /*0028*/ 	.byte	0x04, 0x17
        /*002a*/ 	.short	(.L_328 - .L_327)
.L_327:
        /*002c*/ 	.word	0x00000000
        /*0030*/ 	.short	0x0000
        /*0032*/ 	.short	0x0000
        /*0034*/ 	.byte	0x00, 0xf0, 0x61, 0x00


	//----- nvinfo : EIATTR_SPARSE_MMA_MASK
	.align		4
.L_328:
        /*0038*/ 	.byte	0x03, 0x50
        /*003a*/ 	.short	0x0000


	//----- nvinfo : EIATTR_MAXREG_COUNT
	.align		4
        /*003c*/ 	.byte	0x03, 0x1b
        /*003e*/ 	.short	0x00ff


	//----- nvinfo : EIATTR_NUM_BARRIERS
	.align		4
        /*0040*/ 	.byte	0x02, 0x4c
        /*0042*/ 	.byte	0x01
	.zero		1


	//----- nvinfo : EIATTR_MERCURY_ISA_VERSION
	.align		4
        /*0044*/ 	.byte	0x03, 0x5f
        /*0046*/ 	.short	0x0101


	//----- nvinfo : EIATTR_VRC_CTA_INIT_COUNT
	.align		4
        /*0048*/ 	.byte	0x02, 0x4a
	.zero		1
	.zero		1


	//----- nvinfo : EIATTR_EXIT_INSTR_OFFSETS
	.align		4
        /*004c*/ 	.byte	0x04, 0x1c
        /*004e*/ 	.short	(.L_330 - .L_329)


	//   ....[0]....
.L_329:
        /*0050*/ 	.word	0x00000220


	//   ....[1]....
        /*0054*/ 	.word	0x00000300


	//----- nvinfo : EIATTR_CBANK_PARAM_SIZE
	.align		4
.L_330:
        /*0058*/ 	.byte	0x03, 0x19
        /*005a*/ 	.short	0x0034


	//----- nvinfo : EIATTR_PARAM_CBANK
	.align		4
        /*005c*/ 	.byte	0x04, 0x0a
        /*005e*/ 	.short	(.L_332 - .L_331)
	.align		4
.L_331:
        /*0060*/ 	.word	index@(.nv.constant0._Z15transposeKernelN13neuralnetwork4cuda12LayerWeightsES1_j)
        /*0064*/ 	.short	0x0380
        /*0066*/ 	.short	0x0034


	//----- nvinfo : EIATTR_SW_WAR
	.align		4
.L_332:
        /*0068*/ 	.byte	0x04, 0x36
        /*006a*/ 	.short	(.L_334 - .L_333)
.L_333:
        /*006c*/ 	.word	0x00000008
.L_334:


//--------------------- .nv.callgraph             --------------------------
	.section	.nv.callgraph,"",@"SHT_CUDA_CALLGRAPH"
	.align	4
	.sectionentsize	8
	.align		4
        /*0000*/ 	.word	0x00000000
	.align		4
        /*0004*/ 	.word	0xffffffff
	.align		4
        /*0008*/ 	.word	index@(_Z21updateWeightsWithAdamN13neuralnetwork4cuda12LayerWeightsES1_S1_ffff)
	.align		4
        /*000c*/ 	.word	index@(__assertfail)
	.align		4
        /*0010*/ 	.word	index@(_Z20updateMomentumAndRMSN13neuralnetwork4cuda12LayerWeightsES1_S1_ff)
	.align		4
        /*0014*/ 	.word	index@(__assertfail)
	.align		4
        /*0018*/ 	.word	index@(_Z21lastLayerDeltasKernelN13neuralnetwork4cuda17LayerBatchOutputsENS0_12SamplesBatchENS0_16LayerBatchDeltasE)
	.align		4
        /*001c*/ 	.word	index@(__assertfail)
	.align		4
        /*0020*/ 	.word	index@(_Z21initialiseAdamWeightsN13neuralnetwork4cuda12LayerWeightsES1_)
	.align		4
        /*0024*/ 	.word	index@(__assertfail)
	.align		4
        /*0028*/ 	.word	index@(_Z22initialiseLayerOutputsN13neuralnetwork4cuda17LayerBatchOutputsE)
	.align		4
        /*002c*/ 	.word	index@(__assertfail)
	.align		4
        /*0030*/ 	.word	index@(_Z13softmaxKernelN13neuralnetwork4cuda17LayerBatchOutputsE)
	.align		4
        /*0034*/ 	.word	index@(__assertfail)
	.align		4
        /*0038*/ 	.word	index@(_Z14gradientKernelN13neuralnetwork4cuda16LayerBatchDeltasENS0_17LayerBatchOutputsENS0_12LayerWeightsEj)
	.align		4
        /*003c*/ 	.word	index@(__assertfail)
	.align		4
        /*0040*/ 	.word	index@(_Z19backwardDeltaKernelN13neuralnetwork4cuda16LayerBatchDeltasENS0_12LayerWeightsENS0_17LayerBatchOutputsES1_j)
	.align		4
        /*0044*/ 	.word	index@(__assertfail)
	.align		4
        /*0048*/ 	.word	index@(_Z17forwardPassKernelN13neuralnetwork4cuda12LayerWeightsENS0_17LayerBatchOutputsES2_NS0_15LayerActivationENS0_6RandomEfbj)
	.align		4
        /*004c*/ 	.word	index@(__assertfail)
	.align		4
        /*0050*/ 	.word	0x00000000
	.align		4
        /*0054*/ 	.word	0xfffffffe
	.align		4
        /*0058*/ 	.word	0x00000000
	.align		4
        /*005c*/ 	.word	0xfffffffd
	.align		4
        /*0060*/ 	.word	0x00000000
	.align		4
        /*0064*/ 	.word	0xfffffffc


//--------------------- .nv.constant4             --------------------------
	.section	.nv.constant4,"a",@progbits
	.align	8
	.align		8
.nv.constant4:
        /*0000*/ 	.dword	__assertfail
	.align		8
        /*0008*/ 	.dword	precalc_xorwow_matrix
	.align		8
        /*0010*/ 	.dword	precalc_xorwow_offset_matrix
	.align		8
        /*0018*/ 	.dword	mrg32k3aM1
	.align		8
        /*0020*/ 	.dword	mrg32k3aM2
	.align		8
        /*0028*/ 	.dword	mrg32k3aM1SubSeq
	.align		8
        /*0030*/ 	.dword	mrg32k3aM2SubSeq
	.align		8
        /*0038*/ 	.dword	mrg32k3aM1Seq
	.align		8
        /*0040*/ 	.dword	mrg32k3aM2Seq
	.align		8
        /*0048*/ 	.dword	__unnamed_1
	.align		8
        /*0050*/ 	.dword	__unnamed_2
	.align		8
        /*0058*/ 	.dword	__unnamed_3
	.align		8
        /*0060*/ 	.dword	__unnamed_4
	.align		8
        /*0068*/ 	.dword	__unnamed_5
	.align		8
        /*0070*/ 	.dword	__unnamed_6
	.align		8
        /*0078*/ 	.dword	__unnamed_7
	.align		8
        /*0080*/ 	.dword	__unnamed_8
	.align		8
        /*0088*/ 	.dword	__unnamed_9
	.align		8
        /*0090*/ 	.dword	__unnamed_10
	.align		8
        /*0098*/ 	.dword	$str
	.align		8
        /*00a0*/ 	.dword	$str$1
	.align		8
        /*00a8*/ 	.dword	$str$2
	.align		8
        /*00b0*/ 	.dword	$str$3
	.align		8
        /*00b8*/ 	.dword	$str$4
	.align		8
        /*00c0*/ 	.dword	$str$5
	.align		8
        /*00c8*/ 	.dword	$str$6
	.align		8
        /*00d0*/ 	.dword	$str$7
	.align		8
        /*00d8*/ 	.dword	$str$8
	.align		8
        /*00e0*/ 	.dword	$str$9


//--------------------- .nv.constant3             --------------------------
	.section	.nv.constant3,"a",@progbits
	.align	8
.nv.constant3:
	.type		__cr_lgamma_table,@object
	.size		__cr_lgamma_table,(.L_8 - __cr_lgamma_table)
__cr_lgamma_table:
        /*0000*/ 	.byte	0x00, 0x00, 0x00, 0x00, 0x00, 0x00, 0x00, 0x00, 0x00, 0x00, 0x00, 0x00, 0x00, 0x00, 0x00, 0x00
        /*0010*/ 	.byte	0xef, 0x39, 0xfa, 0xfe, 0x42, 0x2e, 0xe6, 0x3f, 0x02, 0x20, 0x2a, 0xfa, 0x0b, 0xab, 0xfc, 0x3f
        /*0020*/ 	.byte	0xf9, 0x2c, 0x92, 0x7c, 0xa7, 0x6c, 0x09, 0x40, 0xc9, 0x79, 0x44, 0x3c, 0x64, 0x26, 0x13, 0x40
        /*0030*/ 	.byte	0xca, 0x01, 0xcf, 0x3a, 0x27, 0x51, 0x1a, 0x40, 0x30, 0xcc, 0x2d, 0xf3, 0xe1, 0x0c, 0x21, 0x40
        /*0040*/ 	.byte	0x0d, 0xb7, 0xfc, 0x82, 0x8e, 0x35, 0x25, 0x40
.L_8:


//--------------------- .nv.constant2._Z17forwardPassKernelN13neuralnetwork4cuda12LayerWeightsENS0_17LayerBatchOutputsES2_NS0_15LayerActivationENS0_6RandomEfbj --------------------------
	.section	.nv.constant2._Z17forwardPassKernelN13neuralnetwork4cuda12LayerWeightsENS0_17LayerBatchOutputsES2_NS0_15LayerActivationENS0_6RandomEfbj,"a",@progbits
	.sectionflags	@""
	.align	4
.nv.constant2._Z17forwardPassKernelN13neuralnetwork4cuda12LayerWeightsENS0_17LayerBatchOutputsES2_NS0_15LayerActivationENS0_6RandomEfbj:
        /*0000*/ 	.byte	0x20, 0x15, 0x00, 0x00, 0x60, 0x16, 0x00, 0x00, 0xe0, 0x14, 0x00, 0x00, 0x70, 0x18, 0x00, 0x00


//--------------------- .text._Z21updateWeightsWithAdamN13neuralnetwork4cuda12LayerWeightsES1_S1_ffff --------------------------
	.section	.text._Z21updateWeightsWithAdamN13neuralnetwork4cuda12LayerWeightsES1_S1_ffff,"ax",@progbits
	.align	128
        .global         _Z21updateWeightsWithAdamN13neuralnetwork4cuda12LayerWeightsES1_S1_ffff
        .type           _Z21updateWeightsWithAdamN13neuralnetwork4cuda12LayerWeightsES1_S1_ffff,@function
        .size           _Z21updateWeightsWithAdamN13neuralnetwork4cuda12LayerWeightsES1_S1_ffff,(.L_x_166 - _Z21updateWeightsWithAdamN13neuralnetwork4cuda12LayerWeightsES1_S1_ffff)
        .other          _Z21updateWeightsWithAdamN13neuralnetwork4cuda12LayerWeightsES1_S1_ffff,@"STO_CUDA_ENTRY STV_DEFAULT"
_Z21updateWeightsWithAdamN13neuralnetwork4cuda12LayerWeightsES1_S1_ffff:
.text._Z21updateWeightsWithAdamN13neuralnetwork4cuda12LayerWeightsES1_S1_ffff:
[----:B------:R-:W0:Y:S01]  /*0000*/  LDC R1, c[0x0][0x37c] ;  /* 0x0000df00ff017b82 */ /* 0x000e220000000800 */
[----:B------:R-:W1:Y:S01]  /*0010*/  S2R R17, SR_CTAID.X ;  /* 0x0000000000117919 */ /* 0x000e620000002500 */
[----:B------:R-:W2:Y:S01]  /*0020*/  LDCU UR4, c[0x0][0x364] ;  /* 0x00006c80ff0477ac */ /* 0x000ea20008000800 */
[----:B------:R-:W1:Y:S01]  /*0030*/  S2R R0, SR_TID.X ;  /* 0x0000000000007919 */ /* 0x000e620000002100 */
[----:B------:R-:W1:Y:S01]  /*0040*/  LDCU UR5, c[0x0][0x360] ;  /* 0x00006c00ff0577ac */ /* 0x000e620008000800 */
[----:B------:R-:W2:Y:S01]  /*0050*/  S2R R16, SR_CTAID.Y ;  /* 0x0000000000107919 */ /* 0x000ea20000002600 */
[----:B------:R-:W3:Y:S01]  /*0060*/  LDCU.64 UR6, c[0x0][0x3b0] ;  /* 0x00007600ff0677ac */ /* 0x000ee20008000a00 */
[----:B------:R-:W2:Y:S01]  /*0070*/  S2R R3, SR_TID.Y ;  /* 0x0000000000037919 */ /* 0x000ea20000002200 */
[----:B-1----:R-:W-:-:S05]  /*0080*/  IMAD R17, R17, UR5, R0 ;  /* 0x0000000511117c24 */ /* 0x002fca000f8e0200 */
[----:B---3--:R-:W-:Y:S01]  /*0090*/  ISETP.GE.U32.AND P0, PT, R17, UR6, PT ;  /* 0x0000000611007c0c */ /* 0x008fe2000bf06070 */
[----:B--2---:R-:W-:-:S05]  /*00a0*/  IMAD R16, R16, UR4, R3 ;  /* 0x0000000410107c24 */ /* 0x004fca000f8e0203 */
[----:B------:R-:W-:-:S13]  /*00b0*/  ISETP.GE.U32.OR P0, PT, R16, UR7, P0 ;  /* 0x0000000710007c0c */ /* 0x000fda0008706470 */
[----:B0-----:R-:W-:Y:S05]  /*00c0*/  @P0 EXIT ;  /* 0x000000000000094d */ /* 0x001fea0003800000 */
[----:B------:R-:W0:Y:S01]  /*00d0*/  LDCU.64 UR4, c[0x0][0x398] ;  /* 0x00007300ff0477ac */ /* 0x000e220008000a00 */
[----:B------:R-:W-:Y:S01]  /*00e0*/  BSSY.RECONVERGENT B6, `(.L_x_0) ;  /* 0x0000015000067945 */ /* 0x000fe20003800200 */
[----:B------:R-:W1:Y:S01]  /*00f0*/  LDCU.64 UR36, c[0x0][0x358] ;  /* 0x00006b00ff2477ac */ /* 0x000e620008000a00 */
[----:B0-----:R-:W-:Y:S02]  /*0100*/  ISETP.GE.U32.AND P0, PT, R17, UR4, PT ;  /* 0x0000000411007c0c */ /* 0x001fe4000bf06070 */
[----:B------:R-:W-:-:S13]  /*0110*/  ISETP.LT.U32.AND P1, PT, R16, UR5, PT ;  /* 0x0000000510007c0c */ /* 0x000fda000bf21070 */
[----:B-1----:R-:W-:Y:S05]  /*0120*/  @!P0 BRA P1, `(.L_x_1) ;  /* 0x0000000000408947 */ /* 0x002fea0000800000 */
[----:B------:R-:W-:Y:S01]  /*0130*/  MOV R2, 0x0 ;  /* 0x0000000000027802 */ /* 0x000fe20000000f00 */
[----:B------:R-:W0:Y:S01]  /*0140*/  LDCU.64 UR4, c[0x4][0xd0] ;  /* 0x01001a00ff0477ac */ /* 0x000e220008000a00 */
[----:B------:R-:W-:Y:S02]  /*0150*/  HFMA2 R13, -RZ, RZ, 0, 0 ;  /* 0x00000000ff0d7431 */ /* 0x000fe400000001ff */
[----:B------:R-:W-:Y:S01]  /*0160*/  IMAD.MOV.U32 R8, RZ, RZ, 0x4a ;  /* 0x0000004aff087424 */ /* 0x000fe200078e00ff */
[----:B------:R-:W1:Y:S01]  /*0170*/  LDCU.64 UR6, c[0x4][0xa0] ;  /* 0x01001400ff0677ac */ /* 0x000e620008000a00 */
[----:B------:R-:W2:Y:S01]  /*0180*/  LDC.64 R2, c[0x4][R2] ;  /* 0x0100000002027b82 */ /* 0x000ea20000000a00 */
[----:B------:R-:W-:Y:S01]  /*0190*/  IMAD.MOV.U32 R12, RZ, RZ, 0x1 ;  /* 0x00000001ff0c7424 */ /* 0x000fe200078e00ff */
[----:B------:R-:W3:Y:S01]  /*01a0*/  LDCU.64 UR8, c[0x4][0x48] ;  /* 0x01000900ff0877ac */ /* 0x000ee20008000a00 */
[----:B0-----:R-:W-:Y:S02]  /*01b0*/  IMAD.U32 R4, RZ, RZ, UR4 ;  /* 0x00000004ff047e24 */ /* 0x001fe4000f8e00ff */
[----:B------:R-:W-:Y:S01]  /*01c0*/  IMAD.U32 R5, RZ, RZ, UR5 ;  /* 0x00000005ff057e24 */ /* 0x000fe2000f8e00ff */
[----:B-1----:R-:W-:Y:S01]  /*01d0*/  MOV R6, UR6 ;  /* 0x0000000600067c02 */ /* 0x002fe20008000f00 */
[----:B------:R-:W-:-:S02]  /*01e0*/  IMAD.U32 R7, RZ, RZ, UR7 ;  /* 0x00000007ff077e24 */ /* 0x000fc4000f8e00ff */
[----:B---3--:R-:W-:Y:S01]  /*01f0*/  IMAD.U32 R10, RZ, RZ, UR8 ;  /* 0x00000008ff0a7e24 */ /* 0x008fe2000f8e00ff */
[----:B------:R-:W-:-:S07]  /*0200*/  MOV R11, UR9 ;  /* 0x00000009000b7c02 */ /* 0x000fce0008000f00 */
[----:B------:R-:W-:-:S07]  /*0210*/  LEPC R20, `(.L_x_1) ;  /* 0x000000001014794e */ /* 0x000fce0000000000 */
[----:B--2---:R-:W-:Y:S05]  /*0220*/  CALL.ABS.NOINC R2 ;  /* 0x0000000002007343 */ /* 0x004fea0003c00000 */
.L_x_1:
[----:B------:R-:W-:Y:S05]  /*0230*/  BSYNC.RECONVERGENT B6 ;  /* 0x0000000000067941 */ /* 0x000fea0003800200 */
.L_x_0:
[----:B------:R-:W0:Y:S01]  /*0240*/  LDC.64 R2, c[0x0][0x3a0] ;  /* 0x0000e800ff027b82 */ /* 0x000e220000000a00 */
[----:B------:R-:W0:Y:S02]  /*0250*/  LDCU.64 UR4, c[0x0][0x3a8] ;  /* 0x00007500ff0477ac */ /* 0x000e240008000a00 */
[----:B0-----:R-:W-:-:S04]  /*0260*/  IMAD.WIDE.U32 R2, R16, UR4, R2 ;  /* 0x0000000410027c25 */ /* 0x001fc8000f8e0002 */
[----:B------:R-:W-:Y:S02]  /*0270*/  IMAD R3, R16, UR5, R3 ;  /* 0x0000000510037c24 */ /* 0x000fe4000f8e0203 */
[----:B------:R-:W-:-:S04]  /*0280*/  IMAD.WIDE.U32 R4, R17, 0x4, R2 ;  /* 0x0000000411047825 */ /* 0x000fc800078e0002 */
[----:B------:R-:W0:Y:S01]  /*0290*/  LDC R3, c[0x0][0x3c8] ;  /* 0x0000f200ff037b82 */ /* 0x000e220000000800 */
[----:B------:R-:W2:Y:S01]  /*02a0*/  LDG.E R0, desc[UR36][R4.64] ;  /* 0x0000002404007981 */ /* 0x000ea2000c1e1900 */
[----:B------:R-:W-:Y:S01]  /*02b0*/  BSSY.RECONVERGENT B0, `(.L_x_2) ;  /* 0x000000d000007945 */ /* 0x000fe20003800200 */
[----:B0-----:R-:W-:-:S04]  /*02c0*/  FADD R3, -R3, 1 ;  /* 0x3f80000003037421 */ /* 0x001fc80000000100 */
[----:B------:R-:W0:Y:S02]  /*02d0*/  MUFU.RCP R2, R3 ;  /* 0x0000000300027308 */ /* 0x000e240000001000 */
[----:B0-----:R-:W-:-:S04]  /*02e0*/  FFMA R7, -R3, R2, 1 ;  /* 0x3f80000003077423 */ /* 0x001fc80000000102 */
[----:B------:R-:W-:Y:S02]  /*02f0*/  FFMA R7, R2, R7, R2 ;  /* 0x0000000702077223 */ /* 0x000fe40000000002 */
[----:B--2---:R-:W0:Y:S02]  /*0300*/  FCHK P0, R0, R3 ;  /* 0x0000000300007302 */ /* 0x004e240000000000 */
[----:B------:R-:W-:-:S04]  /*0310*/  FFMA R2, R0, R7, RZ ;  /* 0x0000000700027223 */ /* 0x000fc800000000ff */
[----:B------:R-:W-:-:S04]  /*0320*/  FFMA R6, -R3, R2, R0 ;  /* 0x0000000203067223 */ /* 0x000fc80000000100 */
[----:B------:R-:W-:Y:S01]  /*0330*/  FFMA R2, R7, R6, R2 ;  /* 0x0000000607027223 */ /* 0x000fe20000000002 */
[----:B0-----:R-:W-:Y:S06]  /*0340*/  @!P0 BRA `(.L_x_3) ;  /* 0x00000000000c8947 */ /* 0x001fec0003800000 */
[----:B------:R-:W-:-:S07]  /*0350*/  MOV R4, 0x370 ;  /* 0x0000037000047802 */ /* 0x000fce0000000f00 */
[----:B------:R-:W-:Y:S05]  /*0360*/  CALL.REL.NOINC `($__internal_1_$__cuda_sm3x_div_rn_noftz_f32_slowpath) ;  /* 0x0000000400a87944 */ /* 0x000fea0003c00000 */
[----:B------:R-:W-:-:S07]  /*0370*/  IMAD.MOV.U32 R2, RZ, RZ, R0 ;  /* 0x000000ffff027224 */ /* 0x000fce00078e0000 */
.L_x_3:
[----:B------:R-:W-:Y:S05]  /*0380*/  BSYNC.RECONVERGENT B0 ;  /* 0x0000000000007941 */ /* 0x000fea0003800200 */
.L_x_2:
[----:B------:R-:W0:Y:S01]  /*0390*/  LDC.64 R4, c[0x0][0x3b8] ;  /* 0x0000ee00ff047b82 */ /* 0x000e220000000a00 */
[----:B------:R-:W0:Y:S07]  /*03a0*/  LDCU.64 UR4, c[0x0][0x3c0] ;  /* 0x00007800ff0477ac */ /* 0x000e2e0008000a00 */
[----:B------:R-:W1:Y:S01]  /*03b0*/  LDC R3, c[0x0][0x3cc] ;  /* 0x0000f300ff037b82 */ /* 0x000e620000000800 */
[----:B0-----:R-:W-:-:S04]  /*03c0*/  IMAD.WIDE.U32 R4, R16, UR4, R4 ;  /* 0x0000000410047c25 */ /* 0x001fc8000f8e0004 */
[----:B------:R-:W-:Y:S02]  /*03d0*/  IMAD R5, R16, UR5, R5 ;  /* 0x0000000510057c24 */ /* 0x000fe4000f8e0205 */
[----:B------:R-:W-:-:S05]  /*03e0*/  IMAD.WIDE.U32 R4, R17, 0x4, R4 ;  /* 0x0000000411047825 */ /* 0x000fca00078e0004 */
[----:B------:R-:W2:Y:S01]  /*03f0*/  LDG.E R0, desc[UR36][R4.64] ;  /* 0x0000002404007981 */ /* 0x000ea2000c1e1900 */
[----:B-1----:R-:W-:Y:S01]  /*0400*/  FADD R3, -R3, 1 ;  /* 0x3f80000003037421 */ /* 0x002fe20000000100 */
[----:B------:R-:W-:Y:S03]  /*0410*/  BSSY.RECONVERGENT B0, `(.L_x_4) ;  /* 0x000000c000007945 */ /* 0x000fe60003800200 */
        /* <DEDUP_REMOVED lines=11> */
.L_x_5:
[----:B------:R-:W-:Y:S05]  /*04d0*/  BSYNC.RECONVERGENT B0 ;  /* 0x0000000000007941 */ /* 0x000fea0003800200 */
.L_x_4:
[----:B------:R-:W0:Y:S01]  /*04e0*/  LDCU.64 UR4, c[0x0][0x3d0] ;  /* 0x00007a00ff0477ac */ /* 0x000e220008000a00 */
[----:B------:R-:W-:Y:S01]  /*04f0*/  BSSY.RECONVERGENT B0, `(.L_x_6) ;  /* 0x000000e000007945 */ /* 0x000fe20003800200 */
[----:B0-----:R-:W-:Y:S01]  /*0500*/  FADD R0, R6, UR5 ;  /* 0x0000000506007e21 */ /* 0x001fe20008000000 */
[----:B------:R-:W-:-:S03]  /*0510*/  FMUL R2, R2, UR4 ;  /* 0x0000000402027c20 */ /* 0x000fc60008400000 */
[----:B------:R0:W1:Y:S01]  /*0520*/  MUFU.RSQ R5, R0 ;  /* 0x0000000000057308 */ /* 0x0000620000001400 */
[----:B------:R-:W-:-:S04]  /*0530*/  IADD3 R3, PT, PT, R0, -0xd000000, RZ ;  /* 0xf300000000037810 */ /* 0x000fc80007ffe0ff */
[----:B------:R-:W-:-:S13]  /*0540*/  ISETP.GT.U32.AND P0, PT, R3, 0x727fffff, PT ;  /* 0x727fffff0300780c */ /* 0x000fda0003f04070 */
[----:B01----:R-:W-:Y:S05]  /*0550*/  @!P0 BRA `(.L_x_7) ;  /* 0x00000000000c8947 */ /* 0x003fea0003800000 */
[----:B------:R-:W-:-:S07]  /*0560*/  MOV R8, 0x580 ;  /* 0x0000058000087802 */ /* 0x000fce0000000f00 */
[----:B------:R-:W-:Y:S05]  /*0570*/  CALL.REL.NOINC `($__internal_0_$__cuda_sm20_sqrt_rn_f32_slowpath) ;  /* 0x0000000000cc7944 */ /* 0x000fea0003c00000 */
[----:B------:R-:W-:Y:S05]  /*0580*/  BRA `(.L_x_8) ;  /* 0x0000000000107947 */ /* 0x000fea0003800000 */
.L_x_7:
[----:B------:R-:W-:Y:S01]  /*0590*/  FMUL.FTZ R3, R0, R5 ;  /* 0x0000000500037220 */ /* 0x000fe20000410000 */
[----:B------:R-:W-:-:S03]  /*05a0*/  FMUL.FTZ R4, R5, 0.5 ;  /* 0x3f00000005047820 */ /* 0x000fc60000410000 */
[----:B------:R-:W-:-:S04]  /*05b0*/  FFMA R0, -R3, R3, R0 ;  /* 0x0000000303007223 */ /* 0x000fc80000000100 */
[----:B------:R-:W-:-:S07]  /*05c0*/  FFMA R3, R0, R4, R3 ;  /* 0x0000000400037223 */ /* 0x000fce0000000003 */
.L_x_8:
[----:B------:R-:W-:Y:S05]  /*05d0*/  BSYNC.RECONVERGENT B0 ;  /* 0x0000000000007941 */ /* 0x000fea0003800200 */
.L_x_6:
[----:B------:R-:W0:Y:S01]  /*05e0*/  MUFU.RCP R0, R3 ;  /* 0x0000000300007308 */ /* 0x000e220000001000 */
[----:B------:R-:W-:Y:S07]  /*05f0*/  BSSY.RECONVERGENT B0, `(.L_x_9) ;  /* 0x000000c000007945 */ /* 0x000fee0003800200 */
[----:B------:R-:W1:Y:S01]  /*0600*/  FCHK P0, R2, R3 ;  /* 0x0000000302007302 */ /* 0x000e620000000000 */
[----:B0-----:R-:W-:-:S04]  /*0610*/  FFMA R5, R0, -R3, 1 ;  /* 0x3f80000000057423 */ /* 0x001fc80000000803 */
[----:B------:R-:W-:-:S04]  /*0620*/  FFMA R5, R0, R5, R0 ;  /* 0x0000000500057223 */ /* 0x000fc80000000000 */
[----:B------:R-:W-:-:S04]  /*0630*/  FFMA R18, R2, R5, RZ ;  /* 0x0000000502127223 */ /* 0x000fc800000000ff */
[----:B------:R-:W-:-:S04]  /*0640*/  FFMA R0, R18, -R3, R2 ;  /* 0x8000000312007223 */ /* 0x000fc80000000002 */
[----:B------:R-:W-:Y:S01]  /*0650*/  FFMA R18, R5, R0, R18 ;  /* 0x0000000005127223 */ /* 0x000fe20000000012 */
[----:B-1----:R-:W-:Y:S06]  /*0660*/  @!P0 BRA `(.L_x_10) ;  /* 0x0000000000108947 */ /* 0x002fec0003800000 */
[----:B------:R-:W-:Y:S01]  /*0670*/  IMAD.MOV.U32 R0, RZ, RZ, R2 ;  /* 0x000000ffff007224 */ /* 0x000fe200078e0002 */
[----:B------:R-:W-:-:S07]  /*0680*/  MOV R4, 0x6a0 ;  /* 0x000006a000047802 */ /* 0x000fce0000000f00 */
[----:B------:R-:W-:Y:S05]  /*0690*/  CALL.REL.NOINC `($__internal_1_$__cuda_sm3x_div_rn_noftz_f32_slowpath) ;  /* 0x0000000000dc7944 */ /* 0x000fea0003c00000 */
[----:B------:R-:W-:-:S07]  /*06a0*/  IMAD.MOV.U32 R18, RZ, RZ, R0 ;  /* 0x000000ffff127224 */ /* 0x000fce00078e0000 */
.L_x_10:
[----:B------:R-:W-:Y:S05]  /*06b0*/  BSYNC.RECONVERGENT B0 ;  /* 0x0000000000007941 */ /* 0x000fea0003800200 */
.L_x_9:
[----:B------:R-:W0:Y:S01]  /*06c0*/  LDCU.64 UR4, c[0x0][0x380] ;  /* 0x00007000ff0477ac */ /* 0x000e220008000a00 */
[----:B------:R-:W-:Y:S01]  /*06d0*/  BSSY.RECONVERGENT B6, `(.L_x_11) ;  /* 0x0000014000067945 */ /* 0x000fe20003800200 */
[----:B0-----:R-:W-:Y:S02]  /*06e0*/  ISETP.GE.U32.AND P0, PT, R17, UR4, PT ;  /* 0x0000000411007c0c */ /* 0x001fe4000bf06070 */
[----:B------:R-:W-:-:S13]  /*06f0*/  ISETP.LT.U32.AND P1, PT, R16, UR5, PT ;  /* 0x0000000510007c0c */ /* 0x000fda000bf21070 */
[----:B------:R-:W-:Y:S05]  /*0700*/  @!P0 BRA P1, `(.L_x_12) ;  /* 0x0000000000408947 */ /* 0x000fea0000800000 */
[----:B------:R-:W-:Y:S01]  /*0710*/  MOV R2, 0x0 ;  /* 0x0000000000027802 */ /* 0x000fe20000000f00 */
[----:B------:R-:W0:Y:S01]  /*0720*/  LDCU.64 UR4, c[0x4][0xd0] ;  /* 0x01001a00ff0477ac */ /* 0x000e220008000a00 */
[----:B------:R-:W-:Y:S02]  /*0730*/  HFMA2 R12, -RZ, RZ, 0, 5.9604644775390625e-08 ;  /* 0x00000001ff0c7431 */ /* 0x000fe400000001ff */
[----:B------:R-:W-:Y:S01]  /*0740*/  IMAD.MOV.U32 R8, RZ, RZ, 0x4a ;  /* 0x0000004aff087424 */ /* 0x000fe200078e00ff */
[----:B------:R-:W1:Y:S01]  /*0750*/  LDCU.64 UR6, c[0x4][0xa0] ;  /* 0x01001400ff0677ac */ /* 0x000e620008000a00 */
[----:B------:R-:W2:Y:S01]  /*0760*/  LDC.64 R2, c[0x4][R2] ;  /* 0x0100000002027b82 */ /* 0x000ea20000000a00 */
[----:B------:R-:W-:Y:S01]  /*0770*/  IMAD.MOV.U32 R13, RZ, RZ, RZ ;  /* 0x000000ffff0d7224 */ /* 0x000fe200078e00ff */
[----:B------:R-:W3:Y:S01]  /*0780*/  LDCU.64 UR8, c[0x4][0x48] ;  /* 0x01000900ff0877ac */ /* 0x000ee20008000a00 */
[----:B0-----:R-:W-:Y:S01]  /*0790*/  MOV R4, UR4 ;  /* 0x0000000400047c02 */ /* 0x001fe20008000f00 */
[----:B------:R-:W-:-:S02]  /*07a0*/  IMAD.U32 R5, RZ, RZ, UR5 ;  /* 0x00000005ff057e24 */ /* 0x000fc4000f8e00ff */
[----:B-1----:R-:W-:Y:S01]  /*07b0*/  IMAD.U32 R6, RZ, RZ, UR6 ;  /* 0x00000006ff067e24 */ /* 0x002fe2000f8e00ff */
[----:B------:R-:W-:Y:S01]  /*07c0*/  MOV R7, UR7 ;  /* 0x0000000700077c02 */ /* 0x000fe20008000f00 */
[----:B---3--:R-:W-:Y:S01]  /*07d0*/  IMAD.U32 R10, RZ, RZ, UR8 ;  /* 0x00000008ff0a7e24 */ /* 0x008fe2000f8e00ff */
[----:B------:R-:W-:-:S07]  /*07e0*/  MOV R11, UR9 ;  /* 0x00000009000b7c02 */ /* 0x000fce0008000f00 */
[----:B------:R-:W-:-:S07]  /*07f0*/  LEPC R20, `(.L_x_12) ;  /* 0x000000001014794e */ /* 0x000fce0000000000 */
[----:B--2---:R-:W-:Y:S05]  /*0800*/  CALL.ABS.NOINC R2 ;  /* 0x0000000002007343 */ /* 0x004fea0003c00000 */
.L_x_12:
[----:B------:R-:W-:Y:S05]  /*0810*/  BSYNC.RECONVERGENT B6 ;  /* 0x0000000000067941 */ /* 0x000fea0003800200 */
.L_x_11:
[----:B------:R-:W0:Y:S01]  /*0820*/  LDC.64 R2, c[0x0][0x388] ;  /* 0x0000e200ff027b82 */ /* 0x000e220000000a00 */
[----:B------:R-:W0:Y:S02]  /*0830*/  LDCU.64 UR4, c[0x0][0x390] ;  /* 0x00007200ff0477ac */ /* 0x000e240008000a00 */
[----:B0-----:R-:W-:-:S04]  /*0840*/  IMAD.WIDE.U32 R2, R16, UR4, R2 ;  /* 0x0000000410027c25 */ /* 0x001fc8000f8e0002 */
[----:B------:R-:W-:Y:S02]  /*0850*/  IMAD R3, R16, UR5, R3 ;  /* 0x0000000510037c24 */ /* 0x000fe4000f8e0203 */
[----:B------:R-:W-:-:S05]  /*0860*/  IMAD.WIDE.U32 R2, R17, 0x4, R2 ;  /* 0x0000000411027825 */ /* 0x000fca00078e0002 */
[----:B------:R-:W2:Y:S02]  /*0870*/  LDG.E R5, desc[UR36][R2.64] ;  /* 0x0000002402057981 */ /* 0x000ea4000c1e1900 */
[----:B--2---:R-:W-:-:S05]  /*0880*/  FADD R5, R5, -R18 ;  /* 0x8000001205057221 */ /* 0x004fca0000000000 */
[----:B------:R-:W-:Y:S01]  /*0890*/  STG.E desc[UR36][R2.64], R5 ;  /* 0x0000000502007986 */ /* 0x000fe2000c101924 */
[----:B------:R-:W-:Y:S05]  /*08a0*/  EXIT ;  /* 0x000000000000794d */ /* 0x000fea0003800000 */
        .weak           $__internal_0_$__cuda_sm20_sqrt_rn_f32_slowpath
        .type           $__internal_0_$__cuda_sm20_sqrt_rn_f32_slowpath,@function
        .size           $__internal_0_$__cuda_sm20_sqrt_rn_f32_slowpath,($__internal_1_$__cuda_sm3x_div_rn_noftz_f32_slowpath - $__internal_0_$__cuda_sm20_sqrt_rn_f32_slowpath)
$__internal_0_$__cuda_sm20_sqrt_rn_f32_slowpath:
[----:B------:R-:W-:-:S13]  /*08b0*/  LOP3.LUT P0, RZ, R0, 0x7fffffff, RZ, 0xc0, !PT ;  /* 0x7fffffff00ff7812 */ /* 0x000fda000780c0ff */
[----:B------:R-:W-:Y:S01]  /*08c0*/  @!P0 MOV R3, R0 ;  /* 0x0000000000038202 */ /* 0x000fe20000000f00 */
[----:B------:R-:W-:Y:S06]  /*08d0*/  @!P0 BRA `(.L_x_13) ;  /* 0x0000000000408947 */ /* 0x000fec0003800000 */
[----:B------:R-:W-:-:S13]  /*08e0*/  FSETP.GEU.FTZ.AND P0, PT, R0, RZ, PT ;  /* 0x000000ff0000720b */ /* 0x000fda0003f1e000 */
[----:B------:R-:W-:Y:S01]  /*08f0*/  @!P0 IMAD.MOV.U32 R3, RZ, RZ, 0x7fffffff ;  /* 0x7fffffffff038424 */ /* 0x000fe200078e00ff */
[----:B------:R-:W-:Y:S06]  /*0900*/  @!P0 BRA `(.L_x_13) ;  /* 0x0000000000348947 */ /* 0x000fec0003800000 */
[----:B------:R-:W-:-:S13]  /*0910*/  FSETP.GTU.FTZ.AND P0, PT, |R0|, +INF , PT ;  /* 0x7f8000000000780b */ /* 0x000fda0003f1c200 */
[----:B------:R-:W-:Y:S01]  /*0920*/  @P0 FADD.FTZ R3, R0, 1 ;  /* 0x3f80000000030421 */ /* 0x000fe20000010000 */
[----:B------:R-:W-:Y:S06]  /*0930*/  @P0 BRA `(.L_x_13) ;  /* 0x0000000000280947 */ /* 0x000fec0003800000 */
[----:B------:R-:W-:-:S13]  /*0940*/  FSETP.NEU.FTZ.AND P0, PT, |R0|, +INF , PT ;  /* 0x7f8000000000780b */ /* 0x000fda0003f1d200 */
[----:B------:R-:W-:-:S04]  /*0950*/  @P0 FFMA R4, R0, 1.84467440737095516160e+19, RZ ;  /* 0x5f80000000040823 */ /* 0x000fc800000000ff */
[----:B------:R-:W0:Y:S02]  /*0960*/  @P0 MUFU.RSQ R3, R4 ;  /* 0x0000000400030308 */ /* 0x000e240000001400 */
[----:B0-----:R-:W-:Y:S01]  /*0970*/  @P0 FMUL.FTZ R5, R4, R3 ;  /* 0x0000000304050220 */ /* 0x001fe20000410000 */
[----:B------:R-:W-:Y:S01]  /*0980*/  @P0 FMUL.FTZ R7, R3, 0.5 ;  /* 0x3f00000003070820 */ /* 0x000fe20000410000 */
[----:B------:R-:W-:Y:S02]  /*0990*/  @!P0 MOV R3, R0 ;  /* 0x0000000000038202 */ /* 0x000fe40000000f00 */
[----:B------:R-:W-:-:S04]  /*09a0*/  @P0 FADD.FTZ R6, -R5, -RZ ;  /* 0x800000ff05060221 */ /* 0x000fc80000010100 */
[----:B------:R-:W-:-:S04]  /*09b0*/  @P0 FFMA R6, R5, R6, R4 ;  /* 0x0000000605060223 */ /* 0x000fc80000000004 */
[----:B------:R-:W-:-:S04]  /*09c0*/  @P0 FFMA R6, R6, R7, R5 ;  /* 0x0000000706060223 */ /* 0x000fc80000000005 */
[----:B------:R-:W-:-:S07]  /*09d0*/  @P0 FMUL.FTZ R3, R6, 2.3283064365386962891e-10 ;  /* 0x2f80000006030820 */ /* 0x000fce0000410000 */
.L_x_13:
[----:B------:R-:W-:Y:S02]  /*09e0*/  HFMA2 R5, -RZ, RZ, 0, 0 ;  /* 0x00000000ff057431 */ /* 0x000fe400000001ff */
[----:B------:R-:W-:-:S04]  /*09f0*/  IMAD.MOV.U32 R4, RZ, RZ, R8 ;  /* 0x000000ffff047224 */ /* 0x000fc800078e0008 */
[----:B------:R-:W-:Y:S05]  /*0a00*/  RET.REL.NODEC R4 `(_Z21updateWeightsWithAdamN13neuralnetwork4cuda12LayerWeightsES1_S1_ffff) ;  /* 0xfffffff4047c7950 */ /* 0x000fea0003c3ffff */
        .weak           $__internal_1_$__cuda_sm3x_div_rn_noftz_f32_slowpath
        .type           $__internal_1_$__cuda_sm3x_div_rn_noftz_f32_slowpath,@function
        .size           $__internal_1_$__cuda_sm3x_div_rn_noftz_f32_slowpath,(.L_x_166 - $__internal_1_$__cuda_sm3x_div_rn_noftz_f32_slowpath)
$__internal_1_$__cuda_sm3x_div_rn_noftz_f32_slowpath:
[----:B------:R-:W-:Y:S01]  /*0a10*/  SHF.R.U32.HI R6, RZ, 0x17, R3 ;  /* 0x00000017ff067819 */ /* 0x000fe20000011603 */
[----:B------:R-:W-:Y:S01]  /*0a20*/  BSSY.RECONVERGENT B1, `(.L_x_14) ;  /* 0x0000062000017945 */ /* 0x000fe20003800200 */
[----:B------:R-:W-:Y:S02]  /*0a30*/  SHF.R.U32.HI R5, RZ, 0x17, R0 ;  /* 0x00000017ff057819 */ /* 0x000fe40000011600 */
[----:B------:R-:W-:Y:S02]  /*0a40*/  LOP3.LUT R10, R6, 0xff, RZ, 0xc0, !PT ;  /* 0x000000ff060a7812 */ /* 0x000fe400078ec0ff */
[----:B------:R-:W-:-:S03]  /*0a50*/  LOP3.LUT R8, R5, 0xff, RZ, 0xc0, !PT ;  /* 0x000000ff05087812 */ /* 0x000fc600078ec0ff */
[----:B------:R-:W-:Y:S01]  /*0a60*/  VIADD R7, R10, 0xffffffff ;  /* 0xffffffff0a077836 */ /* 0x000fe20000000000 */
[----:B------:R-:W-:-:S04]  /*0a70*/  IADD3 R6, PT, PT, R8, -0x1, RZ ;  /* 0xffffffff08067810 */ /* 0x000fc80007ffe0ff */
[----:B------:R-:W-:-:S04]  /*0a80*/  ISETP.GT.U32.AND P0, PT, R7, 0xfd, PT ;  /* 0x000000fd0700780c */ /* 0x000fc80003f04070 */
[----:B------:R-:W-:-:S13]  /*0a90*/  ISETP.GT.U32.OR P0, PT, R6, 0xfd, P0 ;  /* 0x000000fd0600780c */ /* 0x000fda0000704470 */
[----:B------:R-:W-:Y:S01]  /*0aa0*/  @!P0 IMAD.MOV.U32 R5, RZ, RZ, RZ ;  /* 0x000000ffff058224 */ /* 0x000fe200078e00ff */
[----:B------:R-:W-:Y:S06]  /*0ab0*/  @!P0 BRA `(.L_x_15) ;  /* 0x00000000005c8947 */ /* 0x000fec0003800000 */
[----:B------:R-:W-:Y:S02]  /*0ac0*/  FSETP.GTU.FTZ.AND P0, PT, |R0|, +INF , PT ;  /* 0x7f8000000000780b */ /* 0x000fe40003f1c200 */
[----:B------:R-:W-:-:S04]  /*0ad0*/  FSETP.GTU.FTZ.AND P1, PT, |R3|, +INF , PT ;  /* 0x7f8000000300780b */ /* 0x000fc80003f3c200 */
[----:B------:R-:W-:-:S13]  /*0ae0*/  PLOP3.LUT P0, PT, P0, P1, PT, 0xf8, 0x8f ;  /* 0x00000000008f781c */ /* 0x000fda0000703f70 */
[----:B------:R-:W-:Y:S05]  /*0af0*/  @P0 BRA `(.L_x_16) ;  /* 0x00000004004c0947 */ /* 0x000fea0003800000 */
[----:B------:R-:W-:-:S13]  /*0b00*/  LOP3.LUT P0, RZ, R3, 0x7fffffff, R0, 0xc8, !PT ;  /* 0x7fffffff03ff7812 */ /* 0x000fda000780c800 */
[----:B------:R-:W-:Y:S05]  /*0b10*/  @!P0 BRA `(.L_x_17) ;  /* 0x00000004003c8947 */ /* 0x000fea0003800000 */
[C---:B------:R-:W-:Y:S02]  /*0b20*/  FSETP.NEU.FTZ.AND P2, PT, |R0|.reuse, +INF , PT ;  /* 0x7f8000000000780b */ /* 0x040fe40003f5d200 */
[----:B------:R-:W-:Y:S02]  /*0b30*/  FSETP.NEU.FTZ.AND P1, PT, |R3|, +INF , PT ;  /* 0x7f8000000300780b */ /* 0x000fe40003f3d200 */
[----:B------:R-:W-:-:S11]  /*0b40*/  FSETP.NEU.FTZ.AND P0, PT, |R0|, +INF , PT ;  /* 0x7f8000000000780b */ /* 0x000fd60003f1d200 */
[----:B------:R-:W-:Y:S05]  /*0b50*/  @!P1 BRA !P2, `(.L_x_17) ;  /* 0x00000004002c9947 */ /* 0x000fea0005000000 */
[----:B------:R-:W-:-:S04]  /*0b60*/  LOP3.LUT P2, RZ, R0, 0x7fffffff, RZ, 0xc0, !PT ;  /* 0x7fffffff00ff7812 */ /* 0x000fc8000784c0ff */
[----:B------:R-:W-:-:S13]  /*0b70*/  PLOP3.LUT P1, PT, P1, P2, PT, 0x2f, 0xf2 ;  /* 0x0000000000f2781c */ /* 0x000fda0000f24577 */
[----:B------:R-:W-:Y:S05]  /*0b80*/  @P1 BRA `(.L_x_18) ;  /* 0x0000000400181947 */ /* 0x000fea0003800000 */
[----:B------:R-:W-:-:S04]  /*0b90*/  LOP3.LUT P1, RZ, R3, 0x7fffffff, RZ, 0xc0, !PT ;  /* 0x7fffffff03ff7812 */ /* 0x000fc8000782c0ff */
[----:B------:R-:W-:-:S13]  /*0ba0*/  PLOP3.LUT P0, PT, P0, P1, PT, 0x2f, 0xf2 ;  /* 0x0000000000f2781c */ /* 0x000fda0000702577 */
[----:B------:R-:W-:Y:S05]  /*0bb0*/  @P0 BRA `(.L_x_19) ;  /* 0x0000000400000947 */ /* 0x000fea0003800000 */
[----:B------:R-:W-:Y:S02]  /*0bc0*/  ISETP.GE.AND P0, PT, R6, RZ, PT ;  /* 0x000000ff0600720c */ /* 0x000fe40003f06270 */
[----:B------:R-:W-:-:S11]  /*0bd0*/  ISETP.GE.AND P1, PT, R7, RZ, PT ;  /* 0x000000ff0700720c */ /* 0x000fd60003f26270 */
[----:B------:R-:W-:Y:S01]  /*0be0*/  @P0 MOV R5, RZ ;  /* 0x000000ff00050202 */ /* 0x000fe20000000f00 */
[----:B------:R-:W-:Y:S02]  /*0bf0*/  @!P0 IMAD.MOV.U32 R5, RZ, RZ, -0x40 ;  /* 0xffffffc0ff058424 */ /* 0x000fe400078e00ff */
[----:B------:R-:W-:Y:S01]  /*0c00*/  @!P0 FFMA R0, R0, 1.84467440737095516160e+19, RZ ;  /* 0x5f80000000008823 */ /* 0x000fe200000000ff */
[----:B------:R-:W-:Y:S02]  /*0c10*/  @!P1 FFMA R3, R3, 1.84467440737095516160e+19, RZ ;  /* 0x5f80000003039823 */ /* 0x000fe400000000ff */
[----:B------:R-:W-:-:S07]  /*0c20*/  @!P1 IADD3 R5, PT, PT, R5, 0x40, RZ ;  /* 0x0000004005059810 */ /* 0x000fce0007ffe0ff */
.L_x_15:
[----:B------:R-:W-:Y:S01]  /*0c30*/  LEA R6, R10, 0xc0800000, 0x17 ;  /* 0xc08000000a067811 */ /* 0x000fe200078eb8ff */
[----:B------:R-:W-:Y:S04]  /*0c40*/  BSSY.RECONVERGENT B2, `(.L_x_20) ;  /* 0x0000036000027945 */ /* 0x000fe80003800200 */
[----:B------:R-:W-:Y:S01]  /*0c50*/  IMAD.IADD R6, R3, 0x1, -R6 ;  /* 0x0000000103067824 */ /* 0x000fe200078e0a06 */
[----:B------:R-:W-:-:S03]  /*0c60*/  IADD3 R3, PT, PT, R8, -0x7f, RZ ;  /* 0xffffff8108037810 */ /* 0x000fc60007ffe0ff */
[----:B------:R0:W1:Y:S01]  /*0c70*/  MUFU.RCP R7, R6 ;  /* 0x0000000600077308 */ /* 0x0000620000001000 */
[----:B------:R-:W-:Y:S01]  /*0c80*/  FADD.FTZ R9, -R6, -RZ ;  /* 0x800000ff06097221 */ /* 0x000fe20000010100 */
[C---:B------:R-:W-:Y:S01]  /*0c90*/  IMAD R0, R3.reuse, -0x800000, R0 ;  /* 0xff80000003007824 */ /* 0x040fe200078e0200 */
[----:B0-----:R-:W-:-:S05]  /*0ca0*/  IADD3 R6, PT, PT, R3, 0x7f, -R10 ;  /* 0x0000007f03067810 */ /* 0x001fca0007ffe80a */
[----:B------:R-:W-:Y:S02]  /*0cb0*/  IMAD.IADD R6, R6, 0x1, R5 ;  /* 0x0000000106067824 */ /* 0x000fe400078e0205 */
[----:B-1----:R-:W-:-:S04]  /*0cc0*/  FFMA R8, R7, R9, 1 ;  /* 0x3f80000007087423 */ /* 0x002fc80000000009 */
[----:B------:R-:W-:-:S04]  /*0cd0*/  FFMA R12, R7, R8, R7 ;  /* 0x00000008070c7223 */ /* 0x000fc80000000007 */
[----:B------:R-:W-:-:S04]  /*0ce0*/  FFMA R7, R0, R12, RZ ;  /* 0x0000000c00077223 */ /* 0x000fc800000000ff */
[----:B------:R-:W-:-:S04]  /*0cf0*/  FFMA R8, R9, R7, R0 ;  /* 0x0000000709087223 */ /* 0x000fc80000000000 */
[----:B------:R-:W-:-:S04]  /*0d00*/  FFMA R7, R12, R8, R7 ;  /* 0x000000080c077223 */ /* 0x000fc80000000007 */
[----:B------:R-:W-:-:S04]  /*0d10*/  FFMA R8, R9, R7, R0 ;  /* 0x0000000709087223 */ /* 0x000fc80000000000 */
[----:B------:R-:W-:-:S05]  /*0d20*/  FFMA R0, R12, R8, R7 ;  /* 0x000000080c007223 */ /* 0x000fca0000000007 */
[----:B------:R-:W-:-:S04]  /*0d30*/  SHF.R.U32.HI R3, RZ, 0x17, R0 ;  /* 0x00000017ff037819 */ /* 0x000fc80000011600 */
[----:B------:R-:W-:-:S04]  /*0d40*/  LOP3.LUT R3, R3, 0xff, RZ, 0xc0, !PT ;  /* 0x000000ff03037812 */ /* 0x000fc800078ec0ff */
[----:B------:R-:W-:-:S05]  /*0d50*/  IADD3 R9, PT, PT, R3, R6, RZ ;  /* 0x0000000603097210 */ /* 0x000fca0007ffe0ff */
[----:B------:R-:W-:-:S05]  /*0d60*/  VIADD R3, R9, 0xffffffff ;  /* 0xffffffff09037836 */ /* 0x000fca0000000000 */
[----:B------:R-:W-:-:S13]  /*0d70*/  ISETP.GE.U32.AND P0, PT, R3, 0xfe, PT ;  /* 0x000000fe0300780c */ /* 0x000fda0003f06070 */
[----:B------:R-:W-:Y:S05]  /*0d80*/  @!P0 BRA `(.L_x_21) ;  /* 0x0000000000808947 */ /* 0x000fea0003800000 */
[----:B------:R-:W-:-:S13]  /*0d90*/  ISETP.GT.AND P0, PT, R9, 0xfe, PT ;  /* 0x000000fe0900780c */ /* 0x000fda0003f04270 */
[----:B------:R-:W-:Y:S05]  /*0da0*/  @P0 BRA `(.L_x_22) ;  /* 0x00000000006c0947 */ /* 0x000fea0003800000 */
[----:B------:R-:W-:-:S13]  /*0db0*/  ISETP.GE.AND P0, PT, R9, 0x1, PT ;  /* 0x000000010900780c */ /* 0x000fda0003f06270 */
[----:B------:R-:W-:Y:S05]  /*0dc0*/  @P0 BRA `(.L_x_23) ;  /* 0x0000000000740947 */ /* 0x000fea0003800000 */
[----:B------:R-:W-:Y:S02]  /*0dd0*/  ISETP.GE.AND P0, PT, R9, -0x18, PT ;  /* 0xffffffe80900780c */ /* 0x000fe40003f06270 */
[----:B------:R-:W-:-:S11]  /*0de0*/  LOP3.LUT R0, R0, 0x80000000, RZ, 0xc0, !PT ;  /* 0x8000000000007812 */ /* 0x000fd600078ec0ff */
[----:B------:R-:W-:Y:S05]  /*0df0*/  @!P0 BRA `(.L_x_23) ;  /* 0x0000000000688947 */ /* 0x000fea0003800000 */
[CCC-:B------:R-:W-:Y:S01]  /*0e00*/  FFMA.RZ R3, R12.reuse, R8.reuse, R7.reuse ;  /* 0x000000080c037223 */ /* 0x1c0fe2000000c007 */
[CCC-:B------:R-:W-:Y:S01]  /*0e10*/  FFMA.RM R6, R12.reuse, R8.reuse, R7.reuse ;  /* 0x000000080c067223 */ /* 0x1c0fe20000004007 */
[C---:B------:R-:W-:Y:S02]  /*0e20*/  ISETP.NE.AND P2, PT, R9.reuse, RZ, PT ;  /* 0x000000ff0900720c */ /* 0x040fe40003f45270 */
[----:B------:R-:W-:Y:S02]  /*0e30*/  ISETP.NE.AND P1, PT, R9, RZ, PT ;  /* 0x000000ff0900720c */ /* 0x000fe40003f25270 */
[----:B------:R-:W-:Y:S01]  /*0e40*/  LOP3.LUT R5, R3, 0x7fffff, RZ, 0xc0, !PT ;  /* 0x007fffff03057812 */ /* 0x000fe200078ec0ff */
[----:B------:R-:W-:Y:S01]  /*0e50*/  FFMA.RP R3, R12, R8, R7 ;  /* 0x000000080c037223 */ /* 0x000fe20000008007 */
[----:B------:R-:W-:Y:S01]  /*0e60*/  IADD3 R8, PT, PT, R9, 0x20, RZ ;  /* 0x0000002009087810 */ /* 0x000fe20007ffe0ff */
[----:B------:R-:W-:Y:S01]  /*0e70*/  IMAD.MOV R7, RZ, RZ, -R9 ;  /* 0x000000ffff077224 */ /* 0x000fe200078e0a09 */
[----:B------:R-:W-:-:S02]  /*0e80*/  LOP3.LUT R5, R5, 0x800000, RZ, 0xfc, !PT ;  /* 0x0080000005057812 */ /* 0x000fc400078efcff */
[----:B------:R-:W-:Y:S02]  /*0e90*/  FSETP.NEU.FTZ.AND P0, PT, R3, R6, PT ;  /* 0x000000060300720b */ /* 0x000fe40003f1d000 */
[----:B------:R-:W-:Y:S02]  /*0ea0*/  SHF.L.U32 R8, R5, R8, RZ ;  /* 0x0000000805087219 */ /* 0x000fe400000006ff */
[----:B------:R-:W-:Y:S02]  /*0eb0*/  SEL R6, R7, RZ, P2 ;  /* 0x000000ff07067207 */ /* 0x000fe40001000000 */
[----:B------:R-:W-:Y:S02]  /*0ec0*/  ISETP.NE.AND P1, PT, R8, RZ, P1 ;  /* 0x000000ff0800720c */ /* 0x000fe40000f25270 */
[----:B------:R-:W-:Y:S02]  /*0ed0*/  SHF.R.U32.HI R6, RZ, R6, R5 ;  /* 0x00000006ff067219 */ /* 0x000fe40000011605 */
[----:B------:R-:W-:-:S02]  /*0ee0*/  PLOP3.LUT P0, PT, P0, P1, PT, 0xf8, 0x8f ;  /* 0x00000000008f781c */ /* 0x000fc40000703f70 */
[----:B------:R-:W-:Y:S02]  /*0ef0*/  SHF.R.U32.HI R8, RZ, 0x1, R6 ;  /* 0x00000001ff087819 */ /* 0x000fe40000011606 */
[----:B------:R-:W-:-:S04]  /*0f00*/  SEL R3, RZ, 0x1, !P0 ;  /* 0x00000001ff037807 */ /* 0x000fc80004000000 */
[----:B------:R-:W-:-:S04]  /*0f10*/  LOP3.LUT R3, R3, 0x1, R8, 0xf8, !PT ;  /* 0x0000000103037812 */ /* 0x000fc800078ef808 */
[----:B------:R-:W-:-:S04]  /*0f20*/  LOP3.LUT R3, R3, R6, RZ, 0xc0, !PT ;  /* 0x0000000603037212 */ /* 0x000fc800078ec0ff */
[----:B------:R-:W-:-:S04]  /*0f30*/  IADD3 R3, PT, PT, R8, R3, RZ ;  /* 0x0000000308037210 */ /* 0x000fc80007ffe0ff */
[----:B------:R-:W-:Y:S01]  /*0f40*/  LOP3.LUT R0, R3, R0, RZ, 0xfc, !PT ;  /* 0x0000000003007212 */ /* 0x000fe200078efcff */
[----:B------:R-:W-:Y:S06]  /*0f50*/  BRA `(.L_x_23) ;  /* 0x0000000000107947 */ /* 0x000fec0003800000 */
.L_x_22:
[----:B------:R-:W-:-:S04]  /*0f60*/  LOP3.LUT R0, R0, 0x80000000, RZ, 0xc0, !PT ;  /* 0x8000000000007812 */ /* 0x000fc800078ec0ff */
[----:B------:R-:W-:Y:S01]  /*0f70*/  LOP3.LUT R0, R0, 0x7f800000, RZ, 0xfc, !PT ;  /* 0x7f80000000007812 */ /* 0x000fe200078efcff */
[----:B------:R-:W-:Y:S06]  /*0f80*/  BRA `(.L_x_23) ;  /* 0x0000000000047947 */ /* 0x000fec0003800000 */
.L_x_21:
[----:B------:R-:W-:-:S07]  /*0f90*/  IMAD R0, R6, 0x800000, R0 ;  /* 0x0080000006007824 */ /* 0x000fce00078e0200 */
.L_x_23:
[----:B------:R-:W-:Y:S05]  /*0fa0*/  BSYNC.RECONVERGENT B2 ;  /* 0x0000000000027941 */ /* 0x000fea0003800200 */
.L_x_20:
[----:B------:R-:W-:Y:S05]  /*0fb0*/  BRA `(.L_x_24) ;  /* 0x0000000000207947 */ /* 0x000fea0003800000 */
.L_x_19:
[----:B------:R-:W-:-:S04]  /*0fc0*/  LOP3.LUT R0, R3, 0x80000000, R0, 0x48, !PT ;  /* 0x8000000003007812 */ /* 0x000fc800078e4800 */
[----:B------:R-:W-:Y:S01]  /*0fd0*/  LOP3.LUT R0, R0, 0x7f800000, RZ, 0xfc, !PT ;  /* 0x7f80000000007812 */ /* 0x000fe200078efcff */
[----:B------:R-:W-:Y:S06]  /*0fe0*/  BRA `(.L_x_24) ;  /* 0x0000000000147947 */ /* 0x000fec0003800000 */
.L_x_18:
[----:B------:R-:W-:Y:S01]  /*0ff0*/  LOP3.LUT R0, R3, 0x80000000, R0, 0x48, !PT ;  /* 0x8000000003007812 */ /* 0x000fe200078e4800 */
[----:B------:R-:W-:Y:S06]  /*1000*/  BRA `(.L_x_24) ;  /* 0x00000000000c7947 */ /* 0x000fec0003800000 */
.L_x_17:
[----:B------:R-:W0:Y:S01]  /*1010*/  MUFU.RSQ R0, -QNAN ;  /* 0xffc0000000007908 */ /* 0x000e220000001400 */
[----:B------:R-:W-:Y:S05]  /*1020*/  BRA `(.L_x_24) ;  /* 0x0000000000047947 */ /* 0x000fea0003800000 */
.L_x_16:
[----:B------:R-:W-:-:S07]  /*1030*/  FADD.FTZ R0, R0, R3 ;  /* 0x0000000300007221 */ /* 0x000fce0000010000 */
.L_x_24:
[----:B------:R-:W-:Y:S05]  /*1040*/  BSYNC.RECONVERGENT B1 ;  /* 0x0000000000017941 */ /* 0x000fea0003800200 */
.L_x_14:
[----:B------:R-:W-:-:S04]  /*1050*/  HFMA2 R5, -RZ, RZ, 0, 0 ;  /* 0x00000000ff057431 */ /* 0x000fc800000001ff */
[----:B0-----:R-:W-:Y:S05]  /*1060*/  RET.REL.NODEC R4 `(_Z21updateWeightsWithAdamN13neuralnetwork4cuda12LayerWeightsES1_S1_ffff) ;  /* 0xffffffec04e47950 */ /* 0x001fea0003c3ffff */
.L_x_25:
[----:B------:R-:W-:-:S00]  /*1070*/  BRA `(.L_x_25) ;  /* 0xfffffffc00fc7947 */ /* 0x000fc0000383ffff */
[----:B------:R-:W-:-:S00]  /*1080*/  NOP ;  /* 0x0000000000007918 */ /* 0x000fc00000000000 */
[----:B------:R-:W-:-:S00]  /*1090*/  NOP ;  /* 0x0000000000007918 */ /* 0x000fc00000000000 */
[----:B------:R-:W-:-:S00]  /*10a0*/  NOP ;  /* 0x0000000000007918 */ /* 0x000fc00000000000 */
[----:B------:R-:W-:-:S00]  /*10b0*/  NOP ;  /* 0x0000000000007918 */ /* 0x000fc00000000000 */
[----:B------:R-:W-:-:S00]  /*10c0*/  NOP ;  /* 0x0000000000007918 */ /* 0x000fc00000000000 */
[----:B------:R-:W-:-:S00]  /*10d0*/  NOP ;  /* 0x0000000000007918 */ /* 0x000fc00000000000 */
[----:B------:R-:W-:-:S00]  /*10e0*/  NOP ;  /* 0x0000000000007918 */ /* 0x000fc00000000000 */
[----:B------:R-:W-:-:S00]  /*10f0*/  NOP ;  /* 0x0000000000007918 */ /* 0x000fc00000000000 */
.L_x_166:


//--------------------- .text._Z20updateMomentumAndRMSN13neuralnetwork4cuda12LayerWeightsES1_S1_ff --------------------------
	.section	.text._Z20updateMomentumAndRMSN13neuralnetwork4cuda12LayerWeightsES1_S1_ff,"ax",@progbits
	.align	128
        .global         _Z20updateMomentumAndRMSN13neuralnetwork4cuda12LayerWeightsES1_S1_ff
        .type           _Z20updateMomentumAndRMSN13neuralnetwork4cuda12LayerWeightsES1_S1_ff,@function
        .size           _Z20updateMomentumAndRMSN13neuralnetwork4cuda12LayerWeightsES1_S1_ff,(.L_x_171 - _Z20updateMomentumAndRMSN13neuralnetwork4cuda12LayerWeightsES1_S1_ff)
        .other          _Z20updateMomentumAndRMSN13neuralnetwork4cuda12LayerWeightsES1_S1_ff,@"STO_CUDA_ENTRY STV_DEFAULT"
_Z20updateMomentumAndRMSN13neuralnetwork4cuda12LayerWeightsES1_S1_ff:
.text._Z20updateMomentumAndRMSN13neuralnetwork4cuda12LayerWeightsES1_S1_ff:
        /* <DEDUP_REMOVED lines=13> */
[----:B------:R-:W0:Y:S01]  /*00d0*/  LDC.64 R2, c[0x0][0x388] ;  /* 0x0000e200ff027b82 */ /* 0x000e220000000a00 */
[----:B------:R-:W0:Y:S01]  /*00e0*/  LDCU.128 UR4, c[0x0][0x390] ;  /* 0x00007200ff0477ac */ /* 0x000e220008000c00 */
[----:B------:R-:W1:Y:S01]  /*00f0*/  LDCU.64 UR36, c[0x0][0x358] ;  /* 0x00006b00ff2477ac */ /* 0x000e620008000a00 */
[----:B0-----:R-:W-:-:S04]  /*0100*/  IMAD.WIDE.U32 R2, R16, UR4, R2 ;  /* 0x0000000410027c25 */ /* 0x001fc8000f8e0002 */
[----:B------:R-:W-:Y:S02]  /*0110*/  IMAD R3, R16, UR5, R3 ;  /* 0x0000000510037c24 */ /* 0x000fe4000f8e0203 */
[----:B------:R-:W-:-:S06]  /*0120*/  IMAD.WIDE.U32 R22, R17, 0x4, R2 ;  /* 0x0000000411167825 */ /* 0x000fcc00078e0002 */
[----:B-1----:R0:W5:Y:S01]  /*0130*/  LDG.E R22, desc[UR36][R22.64] ;  /* 0x0000002416167981 */ /* 0x002162000c1e1900 */
[----:B------:R-:W-:Y:S01]  /*0140*/  ISETP.GE.U32.AND P0, PT, R17, UR6, PT ;  /* 0x0000000611007c0c */ /* 0x000fe2000bf06070 */
[----:B------:R-:W-:Y:S03]  /*0150*/  BSSY.RECONVERGENT B6, `(.L_x_26) ;  /* 0x0000014000067945 */ /* 0x000fe60003800200 */
[----:B------:R-:W-:-:S04]  /*0160*/  ISETP.LT.U32.AND P1, PT, R16, UR7, !P0 ;  /* 0x0000000710007c0c */ /* 0x000fc8000c721070 */
[----:B------:R-:W-:-:S09]  /*0170*/  P2R R25, PR, RZ, 0x2 ;  /* 0x00000002ff197803 */ /* 0x000fd20000000000 */
[----:B0-----:R-:W-:Y:S05]  /*0180*/  @P1 BRA `(.L_x_27) ;  /* 0x0000000000401947 */ /* 0x001fea0003800000 */
[----:B------:R-:W-:Y:S01]  /*0190*/  MOV R2, 0x0 ;  /* 0x0000000000027802 */ /* 0x000fe20000000f00 */
[----:B------:R-:W0:Y:S01]  /*01a0*/  LDCU.64 UR4, c[0x4][0xd0] ;  /* 0x01001a00ff0477ac */ /* 0x000e220008000a00 */
[----:B------:R-:W-:Y:S02]  /*01b0*/  HFMA2 R8, -RZ, RZ, 0, 4.41074371337890625e-06 ;  /* 0x0000004aff087431 */ /* 0x000fe400000001ff */
[----:B------:R-:W-:Y:S01]  /*01c0*/  IMAD.MOV.U32 R12, RZ, RZ, 0x1 ;  /* 0x00000001ff0c7424 */ /* 0x000fe200078e00ff */
[----:B------:R-:W-:Y:S01]  /*01d0*/  MOV R13, RZ ;  /* 0x000000ff000d7202 */ /* 0x000fe20000000f00 */
[----:B------:R-:W1:Y:S01]  /*01e0*/  LDCU.64 UR6, c[0x4][0xa0] ;  /* 0x01001400ff0677ac */ /* 0x000e620008000a00 */
[----:B------:R-:W2:Y:S01]  /*01f0*/  LDC.64 R2, c[0x4][R2] ;  /* 0x0100000002027b82 */ /* 0x000ea20000000a00 */
[----:B------:R-:W3:Y:S01]  /*0200*/  LDCU.64 UR8, c[0x4][0x48] ;  /* 0x01000900ff0877ac */ /* 0x000ee20008000a00 */
[----:B0-----:R-:W-:Y:S02]  /*0210*/  IMAD.U32 R4, RZ, RZ, UR4 ;  /* 0x00000004ff047e24 */ /* 0x001fe4000f8e00ff */
[----:B------:R-:W-:Y:S01]  /*0220*/  IMAD.U32 R5, RZ, RZ, UR5 ;  /* 0x00000005ff057e24 */ /* 0x000fe2000f8e00ff */
[----:B-1----:R-:W-:Y:S01]  /*0230*/  MOV R6, UR6 ;  /* 0x0000000600067c02 */ /* 0x002fe20008000f00 */
[----:B------:R-:W-:Y:S01]  /*0240*/  IMAD.U32 R7, RZ, RZ, UR7 ;  /* 0x00000007ff077e24 */ /* 0x000fe2000f8e00ff */
[----:B---3--:R-:W-:Y:S01]  /*0250*/  MOV R10, UR8 ;  /* 0x00000008000a7c02 */ /* 0x008fe20008000f00 */
[----:B------:R-:W-:-:S07]  /*0260*/  IMAD.U32 R11, RZ, RZ, UR9 ;  /* 0x00000009ff0b7e24 */ /* 0x000fce000f8e00ff */
[----:B------:R-:W-:-:S07]  /*0270*/  LEPC R20, `(.L_x_27) ;  /* 0x000000001014794e */ /* 0x000fce0000000000 */
[----:B--2--5:R-:W-:Y:S05]  /*0280*/  CALL.ABS.NOINC R2 ;  /* 0x0000000002007343 */ /* 0x024fea0003c00000 */
.L_x_27:
[----:B------:R-:W-:Y:S05]  /*0290*/  BSYNC.RECONVERGENT B6 ;  /* 0x0000000000067941 */ /* 0x000fea0003800200 */
.L_x_26:
[----:B------:R-:W0:Y:S01]  /*02a0*/  LDC.64 R2, c[0x0][0x3a0] ;  /* 0x0000e800ff027b82 */ /* 0x000e220000000a00 */
[----:B------:R-:W0:Y:S02]  /*02b0*/  LDCU.64 UR4, c[0x0][0x3a8] ;  /* 0x00007500ff0477ac */ /* 0x000e240008000a00 */
[----:B0-----:R-:W-:-:S04]  /*02c0*/  IMAD.WIDE.U32 R2, R16, UR4, R2 ;  /* 0x0000000410027c25 */ /* 0x001fc8000f8e0002 */
[----:B------:R-:W-:Y:S01]  /*02d0*/  IMAD R3, R16, UR5, R3 ;  /* 0x0000000510037c24 */ /* 0x000fe2000f8e0203 */
[----:B------:R-:W0:Y:S01]  /*02e0*/  LDCU.64 UR4, c[0x0][0x3b0] ;  /* 0x00007600ff0477ac */ /* 0x000e220008000a00 */
[----:B------:R-:W-:-:S05]  /*02f0*/  IMAD.WIDE.U32 R18, R17, 0x4, R2 ;  /* 0x0000000411127825 */ /* 0x000fca00078e0002 */
[----:B------:R1:W5:Y:S01]  /*0300*/  LDG.E R24, desc[UR36][R18.64] ;  /* 0x0000002412187981 */ /* 0x000362000c1e1900 */
[----:B------:R-:W-:Y:S01]  /*0310*/  BSSY.RECONVERGENT B6, `(.L_x_28) ;  /* 0x0000015000067945 */ /* 0x000fe20003800200 */
[----:B0-----:R-:W-:-:S04]  /*0320*/  ISETP.GE.U32.AND P0, PT, R17, UR4, PT ;  /* 0x0000000411007c0c */ /* 0x001fc8000bf06070 */
[----:B------:R-:W-:-:S04]  /*0330*/  ISETP.LT.U32.AND P1, PT, R16, UR5, !P0 ;  /* 0x0000000510007c0c */ /* 0x000fc8000c721070 */
[----:B------:R-:W-:-:S09]  /*0340*/  P2R R23, PR, RZ, 0x2 ;  /* 0x00000002ff177803 */ /* 0x000fd20000000000 */
[----:B-1----:R-:W-:Y:S05]  /*0350*/  @P1 BRA `(.L_x_29) ;  /* 0x0000000000401947 */ /* 0x002fea0003800000 */
        /* <DEDUP_REMOVED lines=8> */
[----:B0-----:R-:W-:Y:S01]  /*03e0*/  IMAD.U32 R4, RZ, RZ, UR4 ;  /* 0x00000004ff047e24 */ /* 0x001fe2000f8e00ff */
[----:B------:R-:W-:Y:S01]  /*03f0*/  MOV R5, UR5 ;  /* 0x0000000500057c02 */ /* 0x000fe20008000f00 */
[----:B-1----:R-:W-:Y:S01]  /*0400*/  IMAD.U32 R6, RZ, RZ, UR6 ;  /* 0x00000006ff067e24 */ /* 0x002fe2000f8e00ff */
[----:B------:R-:W-:Y:S01]  /*0410*/  MOV R7, UR7 ;  /* 0x0000000700077c02 */ /* 0x000fe20008000f00 */
[----:B---3--:R-:W-:Y:S01]  /*0420*/  IMAD.U32 R10, RZ, RZ, UR8 ;  /* 0x00000008ff0a7e24 */ /* 0x008fe2000f8e00ff */
[----:B------:R-:W-:-:S07]  /*0430*/  MOV R11, UR9 ;  /* 0x00000009000b7c02 */ /* 0x000fce0008000f00 */
[----:B------:R-:W-:-:S07]  /*0440*/  LEPC R20, `(.L_x_29) ;  /* 0x000000001014794e */ /* 0x000fce0000000000 */
[----:B--2--5:R-:W-:Y:S05]  /*0450*/  CALL.ABS.NOINC R2 ;  /* 0x0000000002007343 */ /* 0x024fea0003c00000 */
.L_x_29:
[----:B------:R-:W-:Y:S05]  /*0460*/  BSYNC.RECONVERGENT B6 ;  /* 0x0000000000067941 */ /* 0x000fea0003800200 */
.L_x_28:
[----:B------:R-:W0:Y:S01]  /*0470*/  LDC.64 R2, c[0x0][0x3b8] ;  /* 0x0000ee00ff027b82 */ /* 0x000e220000000a00 */
[----:B------:R-:W0:Y:S01]  /*0480*/  LDCU.64 UR4, c[0x0][0x3c0] ;  /* 0x00007800ff0477ac */ /* 0x000e220008000a00 */
[----:B------:R-:W-:Y:S01]  /*0490*/  ISETP.NE.AND P6, PT, R25, RZ, PT ;  /* 0x000000ff1900720c */ /* 0x000fe20003fc5270 */
[----:B0-----:R-:W-:-:S04]  /*04a0*/  IMAD.WIDE.U32 R2, R16, UR4, R2 ;  /* 0x0000000410027c25 */ /* 0x001fc8000f8e0002 */
[----:B------:R-:W-:Y:S02]  /*04b0*/  IMAD R3, R16, UR5, R3 ;  /* 0x0000000510037c24 */ /* 0x000fe4000f8e0203 */
[----:B------:R-:W-:-:S04]  /*04c0*/  IMAD.WIDE.U32 R16, R17, 0x4, R2 ;  /* 0x0000000411107825 */ /* 0x000fc800078e0002 */
[----:B------:R-:W0:Y:S01]  /*04d0*/  LDC R3, c[0x0][0x3c8] ;  /* 0x0000f200ff037b82 */ /* 0x000e220000000800 */
[----:B------:R1:W5:Y:S01]  /*04e0*/  LDG.E R25, desc[UR36][R16.64] ;  /* 0x0000002410197981 */ /* 0x000362000c1e1900 */
[----:B------:R-:W-:Y:S01]  /*04f0*/  BSSY.RECONVERGENT B6, `(.L_x_30) ;  /* 0x0000015000067945 */ /* 0x000fe20003800200 */
[----:B0----5:R-:W-:Y:S01]  /*0500*/  FMUL R27, R24, R3 ;  /* 0x00000003181b7220 */ /* 0x021fe20000400000 */
[----:B------:R-:W-:-:S04]  /*0510*/  FADD R0, -R3, 1 ;  /* 0x3f80000003007421 */ /* 0x000fc80000000100 */
[----:B------:R-:W-:Y:S01]  /*0520*/  FFMA R27, R22, R0, R27 ;  /* 0x00000000161b7223 */ /* 0x000fe2000000001b */
[----:B-1----:R-:W-:Y:S06]  /*0530*/  @P6 BRA `(.L_x_31) ;  /* 0x0000000000406947 */ /* 0x002fec0003800000 */
        /* <DEDUP_REMOVED lines=8> */
[----:B0-----:R-:W-:Y:S01]  /*05c0*/  MOV R4, UR4 ;  /* 0x0000000400047c02 */ /* 0x001fe20008000f00 */
[----:B------:R-:W-:Y:S01]  /*05d0*/  IMAD.U32 R5, RZ, RZ, UR5 ;  /* 0x00000005ff057e24 */ /* 0x000fe2000f8e00ff */
[----:B-1----:R-:W-:Y:S01]  /*05e0*/  MOV R6, UR6 ;  /* 0x0000000600067c02 */ /* 0x002fe20008000f00 */
[----:B------:R-:W-:Y:S01]  /*05f0*/  IMAD.U32 R7, RZ, RZ, UR7 ;  /* 0x00000007ff077e24 */ /* 0x000fe2000f8e00ff */
[----:B---3--:R-:W-:Y:S01]  /*0600*/  MOV R10, UR8 ;  /* 0x00000008000a7c02 */ /* 0x008fe20008000f00 */
[----:B------:R-:W-:-:S07]  /*0610*/  IMAD.U32 R11, RZ, RZ, UR9 ;  /* 0x00000009ff0b7e24 */ /* 0x000fce000f8e00ff */
[----:B------:R-:W-:-:S07]  /*0620*/  LEPC R20, `(.L_x_31) ;  /* 0x000000001014794e */ /* 0x000fce0000000000 */
[----:B--2---:R-:W-:Y:S05]  /*0630*/  CALL.ABS.NOINC R2 ;  /* 0x0000000002007343 */ /* 0x004fea0003c00000 */
.L_x_31:
[----:B------:R-:W-:Y:S05]  /*0640*/  BSYNC.RECONVERGENT B6 ;  /* 0x0000000000067941 */ /* 0x000fea0003800200 */
.L_x_30:
[----:B------:R-:W0:Y:S01]  /*0650*/  LDC R0, c[0x0][0x3cc] ;  /* 0x0000f300ff007b82 */ /* 0x000e220000000800 */
[----:B------:R1:W-:Y:S01]  /*0660*/  STG.E desc[UR36][R18.64], R27 ;  /* 0x0000001b12007986 */ /* 0x0003e2000c101924 */
[----:B------:R-:W-:Y:S01]  /*0670*/  ISETP.NE.AND P6, PT, R23, RZ, PT ;  /* 0x000000ff1700720c */ /* 0x000fe20003fc5270 */
[----:B------:R-:W-:Y:S01]  /*0680*/  FMUL R22, R22, R22 ;  /* 0x0000001616167220 */ /* 0x000fe20000400000 */
[----:B------:R-:W-:Y:S01]  /*0690*/  BSSY.RECONVERGENT B6, `(.L_x_32) ;  /* 0x0000015000067945 */ /* 0x000fe20003800200 */
[----:B0-----:R-:W-:Y:S01]  /*06a0*/  FMUL R25, R25, R0 ;  /* 0x0000000019197220 */ /* 0x001fe20000400000 */
[----:B------:R-:W-:-:S04]  /*06b0*/  FADD R0, -R0, 1 ;  /* 0x3f80000000007421 */ /* 0x000fc80000000100 */
[----:B------:R-:W-:-:S05]  /*06c0*/  FFMA R25, R22, R0, R25 ;  /* 0x0000000016197223 */ /* 0x000fca0000000019 */
[----:B-1----:R-:W-:Y:S05]  /*06d0*/  @P6 BRA `(.L_x_33) ;  /* 0x0000000000406947 */ /* 0x002fea0003800000 */
[----:B------:R-:W-:Y:S01]  /*06e0*/  MOV R2, 0x0 ;  /* 0x0000000000027802 */ /* 0x000fe20000000f00 */
[----:B------:R-:W0:Y:S01]  /*06f0*/  LDCU.64 UR4, c[0x4][0xd0] ;  /* 0x01001a00ff0477ac */ /* 0x000e220008000a00 */
[----:B------:R-:W-:Y:S02]  /*0700*/  HFMA2 R12, -RZ, RZ, 0, 5.9604644775390625e-08 ;  /* 0x00000001ff0c7431 */ /* 0x000fe400000001ff */
[----:B------:R-:W-:Y:S01]  /*0710*/  IMAD.MOV.U32 R8, RZ, RZ, 0x4a ;  /* 0x0000004aff087424 */ /* 0x000fe200078e00ff */
[----:B------:R-:W-:Y:S01]  /*0720*/  MOV R13, RZ ;  /* 0x000000ff000d7202 */ /* 0x000fe20000000f00 */
[----:B------:R-:W1:Y:S01]  /*0730*/  LDCU.64 UR6, c[0x4][0xa0] ;  /* 0x01001400ff0677ac */ /* 0x000e620008000a00 */
[----:B------:R-:W2:Y:S01]  /*0740*/  LDC.64 R2, c[0x4][R2] ;  /* 0x0100000002027b82 */ /* 0x000ea20000000a00 */
        /* <DEDUP_REMOVED lines=8> */
[----:B--2---:R-:W-:Y:S05]  /*07d0*/  CALL.ABS.NOINC R2 ;  /* 0x0000000002007343 */ /* 0x004fea0003c00000 */
.L_x_33:
[----:B------:R-:W-:Y:S05]  /*07e0*/  BSYNC.RECONVERGENT B6 ;  /* 0x0000000000067941 */ /* 0x000fea0003800200 */
.L_x_32:
[----:B------:R-:W-:Y:S01]  /*07f0*/  STG.E desc[UR36][R16.64], R25 ;  /* 0x0000001910007986 */ /* 0x000fe2000c101924 */
[----:B------:R-:W-:Y:S05]  /*0800*/  EXIT ;  /* 0x000000000000794d */ /* 0x000fea0003800000 */
.L_x_34:
        /* <DEDUP_REMOVED lines=15> */
.L_x_171:


//--------------------- .text._Z21lastLayerDeltasKernelN13neuralnetwork4cuda17LayerBatchOutputsENS0_12SamplesBatchENS0_16LayerBatchDeltasE --------------------------
	.section	.text._Z21lastLayerDeltasKernelN13neuralnetwork4cuda17LayerBatchOutputsENS0_12SamplesBatchENS0_16LayerBatchDeltasE,"ax",@progbits
	.align	128
        .global         _Z21lastLayerDeltasKernelN13neuralnetwork4cuda17LayerBatchOutputsENS0_12SamplesBatchENS0_16LayerBatchDeltasE
        .type           _Z21lastLayerDeltasKernelN13neuralnetwork4cuda17LayerBatchOutputsENS0_12SamplesBatchENS0_16LayerBatchDeltasE,@function
        .size           _Z21lastLayerDeltasKernelN13neuralnetwork4cuda17LayerBatchOutputsENS0_12SamplesBatchENS0_16LayerBatchDeltasE,(.L_x_172 - _Z21lastLayerDeltasKernelN13neuralnetwork4cuda17LayerBatchOutputsENS0_12SamplesBatchENS0_16LayerBatchDeltasE)
        .other          _Z21lastLayerDeltasKernelN13neuralnetwork4cuda17LayerBatchOutputsENS0_12SamplesBatchENS0_16LayerBatchDeltasE,@"STO_CUDA_ENTRY STV_DEFAULT"
_Z21lastLayerDeltasKernelN13neuralnetwork4cuda17LayerBatchOutputsENS0_12SamplesBatchENS0_16LayerBatchDeltasE:
.text._Z21lastLayerDeltasKernelN13neuralnetwork4cuda17LayerBatchOutputsENS0_12SamplesBatchENS0_16LayerBatchDeltasE:
[----:B------:R-:W0:Y:S01]  /*0000*/  LDC R1, c[0x0][0x37c] ;  /* 0x0000df00ff017b82 */ /* 0x000e220000000800 */
[----:B------:R-:W1:Y:S01]  /*0010*/  LDCU UR4, c[0x0][0x3bc] ;  /* 0x00007780ff0477ac */ /* 0x000e620008000800 */
[----:B------:R-:W2:Y:S01]  /*0020*/  LDCU UR5, c[0x0][0x388] ;  /* 0x00007100ff0577ac */ /* 0x000ea20008000800 */
[----:B-1----:R-:W-:-:S04]  /*0030*/  UIADD3 UR4, UPT, UPT, UR4, 0x1, URZ ;  /* 0x0000000104047890 */ /* 0x002fc8000fffe0ff */
[----:B--2---:R-:W-:-:S09]  /*0040*/  UISETP.NE.AND UP0, UPT, UR4, UR5, UPT ;  /* 0x000000050400728c */ /* 0x004fd2000bf05270 */
[----:B------:R-:W-:Y:S05]  /*0050*/  BRA.U !UP0, `(.L_x_35) ;  /* 0x0000000108407547 */ /* 0x000fea000b800000 */
[----:B------:R-:W-:Y:S01]  /*0060*/  MOV R0, 0x0 ;  /* 0x0000000000007802 */ /* 0x000fe20000000f00 */
[----:B------:R-:W1:Y:S01]  /*0070*/  LDCU.64 UR4, c[0x4][0xc0] ;  /* 0x01001800ff0477ac */ /* 0x000e620008000a00 */
[----:B------:R-:W-:Y:S02]  /*0080*/  HFMA2 R13, -RZ, RZ, 0, 0 ;  /* 0x00000000ff0d7431 */ /* 0x000fe400000001ff */
[----:B------:R-:W-:Y:S01]  /*0090*/  IMAD.MOV.U32 R8, RZ, RZ, 0x2c5 ;  /* 0x000002c5ff087424 */ /* 0x000fe200078e00ff */
[----:B------:R2:W3:Y:S01]  /*00a0*/  LDC.64 R2, c[0x4][R0] ;  /* 0x0100000000027b82 */ /* 0x0004e20000000a00 */
[----:B------:R-:W4:Y:S01]  /*00b0*/  LDCU.64 UR6, c[0x4][0xa0] ;  /* 0x01001400ff0677ac */ /* 0x000f220008000a00 */
[----:B------:R-:W-:Y:S01]  /*00c0*/  IMAD.MOV.U32 R12, RZ, RZ, 0x1 ;  /* 0x00000001ff0c7424 */ /* 0x000fe200078e00ff */
[----:B------:R-:W5:Y:S01]  /*00d0*/  LDCU.64 UR8, c[0x4][0x90] ;  /* 0x01001200ff0877ac */ /* 0x000f620008000a00 */
[----:B-1----:R-:W-:Y:S02]  /*00e0*/  IMAD.U32 R4, RZ, RZ, UR4 ;  /* 0x00000004ff047e24 */ /* 0x002fe4000f8e00ff */
[----:B------:R-:W-:Y:S01]  /*00f0*/  IMAD.U32 R5, RZ, RZ, UR5 ;  /* 0x00000005ff057e24 */ /* 0x000fe2000f8e00ff */
[----:B----4-:R-:W-:Y:S01]  /*0100*/  MOV R6, UR6 ;  /* 0x0000000600067c02 */ /* 0x010fe20008000f00 */
[----:B------:R-:W-:-:S02]  /*0110*/  IMAD.U32 R7, RZ, RZ, UR7 ;  /* 0x00000007ff077e24 */ /* 0x000fc4000f8e00ff */
[----:B-----5:R-:W-:Y:S01]  /*0120*/  IMAD.U32 R10, RZ, RZ, UR8 ;  /* 0x00000008ff0a7e24 */ /* 0x020fe2000f8e00ff */
[----:B--2---:R-:W-:-:S07]  /*0130*/  MOV R11, UR9 ;  /* 0x00000009000b7c02 */ /* 0x004fce0008000f00 */
[----:B------:R-:W-:-:S07]  /*0140*/  LEPC R20, `(.L_x_35) ;  /* 0x000000001014794e */ /* 0x000fce0000000000 */
[----:B0--3--:R-:W-:Y:S05]  /*0150*/  CALL.ABS.NOINC R2 ;  /* 0x0000000002007343 */ /* 0x009fea0003c00000 */
.L_x_35:
[----:B------:R-:W1:Y:S01]  /*0160*/  LDCU UR4, c[0x0][0x3e8] ;  /* 0x00007d00ff0477ac */ /* 0x000e620008000800 */
[----:B------:R-:W1:Y:S02]  /*0170*/  LDCU UR5, c[0x0][0x3bc] ;  /* 0x00007780ff0577ac */ /* 0x000e640008000800 */
[----:B-1----:R-:W-:-:S09]  /*0180*/  UISETP.NE.AND UP0, UPT, UR4, UR5, UPT ;  /* 0x000000050400728c */ /* 0x002fd2000bf05270 */
        /* <DEDUP_REMOVED lines=17> */
.L_x_36:
[----:B------:R-:W1:Y:S01]  /*02a0*/  S2R R19, SR_CTAID.X ;  /* 0x0000000000137919 */ /* 0x000e620000002500 */
[----:B------:R-:W2:Y:S01]  /*02b0*/  LDCU UR4, c[0x0][0x364] ;  /* 0x00006c80ff0477ac */ /* 0x000ea20008000800 */
[----:B------:R-:W1:Y:S01]  /*02c0*/  S2R R0, SR_TID.X ;  /* 0x0000000000007919 */ /* 0x000e620000002100 */
[----:B------:R-:W1:Y:S01]  /*02d0*/  LDCU UR5, c[0x0][0x360] ;  /* 0x00006c00ff0577ac */ /* 0x000e620008000800 */
[----:B------:R-:W2:Y:S01]  /*02e0*/  S2R R18, SR_CTAID.Y ;  /* 0x0000000000127919 */ /* 0x000ea20000002600 */
[----:B------:R-:W3:Y:S01]  /*02f0*/  LDCU UR7, c[0x0][0x3e8] ;  /* 0x00007d00ff0777ac */ /* 0x000ee20008000800 */
[----:B------:R-:W2:Y:S01]  /*0300*/  S2R R3, SR_TID.Y ;  /* 0x0000000000037919 */ /* 0x000ea20000002200 */
[----:B------:R-:W4:Y:S01]  /*0310*/  LDCU UR6, c[0x0][0x3e4] ;  /* 0x00007c80ff0677ac */ /* 0x000f220008000800 */
[----:B-1----:R-:W-:-:S05]  /*0320*/  IMAD R19, R19, UR5, R0 ;  /* 0x0000000513137c24 */ /* 0x002fca000f8e0200 */
[----:B---3--:R-:W-:Y:S01]  /*0330*/  ISETP.GE.U32.AND P0, PT, R19, UR7, PT ;  /* 0x0000000713007c0c */ /* 0x008fe2000bf06070 */
[----:B--2---:R-:W-:-:S05]  /*0340*/  IMAD R18, R18, UR4, R3 ;  /* 0x0000000412127c24 */ /* 0x004fca000f8e0203 */
[----:B----4-:R-:W-:-:S13]  /*0350*/  ISETP.GE.U32.OR P0, PT, R18, UR6, P0 ;  /* 0x0000000612007c0c */ /* 0x010fda0008706470 */
[----:B------:R-:W-:Y:S05]  /*0360*/  @P0 EXIT ;  /* 0x000000000000094d */ /* 0x000fea0003800000 */
[----:B------:R-:W1:Y:S01]  /*0370*/  LDCU UR5, c[0x0][0x388] ;  /* 0x00007100ff0577ac */ /* 0x000e620008000800 */
[----:B------:R-:W2:Y:S01]  /*0380*/  LDC.64 R16, c[0x0][0x358] ;  /* 0x0000d600ff107b82 */ /* 0x000ea20000000a00 */
[----:B------:R-:W-:Y:S01]  /*0390*/  BSSY.RECONVERGENT B6, `(.L_x_37) ;  /* 0x0000015000067945 */ /* 0x000fe20003800200 */
[----:B------:R-:W3:Y:S01]  /*03a0*/  LDCU UR4, c[0x0][0x380] ;  /* 0x00007000ff0477ac */ /* 0x000ee20008000800 */
[----:B-1----:R-:W-:Y:S02]  /*03b0*/  ISETP.GE.U32.AND P0, PT, R19, UR5, PT ;  /* 0x0000000513007c0c */ /* 0x002fe4000bf06070 */
[----:B---3--:R-:W-:-:S13]  /*03c0*/  ISETP.LT.U32.AND P1, PT, R18, UR4, PT ;  /* 0x0000000412007c0c */ /* 0x008fda000bf21070 */
[----:B------:R-:W-:Y:S05]  /*03d0*/  @!P0 BRA P1, `(.L_x_38) ;  /* 0x0000000000408947 */ /* 0x000fea0000800000 */
[----:B------:R-:W-:Y:S01]  /*03e0*/  MOV R2, 0x0 ;  /* 0x0000000000027802 */ /* 0x000fe20000000f00 */
[----:B------:R-:W1:Y:S01]  /*03f0*/  LDCU.64 UR4, c[0x4][0xe0] ;  /* 0x01001c00ff0477ac */ /* 0x000e620008000a00 */
[----:B------:R-:W-:Y:S02]  /*0400*/  HFMA2 R13, -RZ, RZ, 0, 0 ;  /* 0x00000000ff0d7431 */ /* 0x000fe400000001ff */
[----:B------:R-:W-:Y:S01]  /*0410*/  IMAD.MOV.U32 R8, RZ, RZ, 0x8a ;  /* 0x0000008aff087424 */ /* 0x000fe200078e00ff */
[----:B------:R-:W3:Y:S01]  /*0420*/  LDCU.64 UR8, c[0x4][0xa0] ;  /* 0x01001400ff0877ac */ /* 0x000ee20008000a00 */
[----:B------:R-:W4:Y:S01]  /*0430*/  LDC.64 R2, c[0x4][R2] ;  /* 0x0100000002027b82 */ /* 0x000f220000000a00 */
[----:B------:R-:W-:Y:S01]  /*0440*/  IMAD.MOV.U32 R12, RZ, RZ, 0x1 ;  /* 0x00000001ff0c7424 */ /* 0x000fe200078e00ff */
[----:B------:R-:W5:Y:S01]  /*0450*/  LDCU.64 UR6, c[0x4][0x58] ;  /* 0x01000b00ff0677ac */ /* 0x000f620008000a00 */
[----:B-1----:R-:W-:Y:S02]  /*0460*/  IMAD.U32 R4, RZ, RZ, UR4 ;  /* 0x00000004ff047e24 */ /* 0x002fe4000f8e00ff */
[----:B------:R-:W-:Y:S01]  /*0470*/  IMAD.U32 R5, RZ, RZ, UR5 ;  /* 0x00000005ff057e24 */ /* 0x000fe2000f8e00ff */
[----:B---3--:R-:W-:Y:S01]  /*0480*/  MOV R6, UR8 ;  /* 0x0000000800067c02 */ /* 0x008fe20008000f00 */
[----:B------:R-:W-:-:S02]  /*0490*/  IMAD.U32 R7, RZ, RZ, UR9 ;  /* 0x00000009ff077e24 */ /* 0x000fc4000f8e00ff */
[----:B-----5:R-:W-:Y:S01]  /*04a0*/  IMAD.U32 R10, RZ, RZ, UR6 ;  /* 0x00000006ff0a7e24 */ /* 0x020fe2000f8e00ff */
[----:B------:R-:W-:-:S07]  /*04b0*/  MOV R11, UR7 ;  /* 0x00000007000b7c02 */ /* 0x000fce0008000f00 */
[----:B------:R-:W-:-:S07]  /*04c0*/  LEPC R20, `(.L_x_38) ;  /* 0x000000001014794e */ /* 0x000fce0000000000 */
[----:B0-2-4-:R-:W-:Y:S05]  /*04d0*/  CALL.ABS.NOINC R2 ;  /* 0x0000000002007343 */ /* 0x015fea0003c00000 */
.L_x_38:
[----:B------:R-:W-:Y:S05]  /*04e0*/  BSYNC.RECONVERGENT B6 ;  /* 0x0000000000067941 */ /* 0x000fea0003800200 */
.L_x_37:
[----:B------:R-:W1:Y:S01]  /*04f0*/  LDC.64 R2, c[0x0][0x390] ;  /* 0x0000e400ff027b82 */ /* 0x000e620000000a00 */
[----:B------:R-:W1:Y:S01]  /*0500*/  LDCU.64 UR4, c[0x0][0x398] ;  /* 0x00007300ff0477ac */ /* 0x000e620008000a00 */
[----:B--2---:R-:W-:Y:S02]  /*0510*/  R2UR UR6, R16 ;  /* 0x00000000100672ca */ /* 0x004fe400000e0000 */
[----:B------:R-:W-:Y:S01]  /*0520*/  R2UR UR7, R17 ;  /* 0x00000000110772ca */ /* 0x000fe200000e0000 */
[C---:B-1----:R-:W-:Y:S01]  /*0530*/  IMAD.WIDE.U32 R2, R18.reuse, UR4, R2 ;  /* 0x0000000412027c25 */ /* 0x042fe2000f8e0002 */
[----:B------:R-:W1:Y:S03]  /*0540*/  LDCU UR4, c[0x0][0x3b0] ;  /* 0x00007600ff0477ac */ /* 0x000e660008000800 */
[C---:B------:R-:W-:Y:S01]  /*0550*/  IMAD R3, R18.reuse, UR5, R3 ;  /* 0x0000000512037c24 */ /* 0x040fe2000f8e0203 */
[----:B------:R-:W2:Y:S01]  /*0560*/  LDCU UR5, c[0x0][0x3bc] ;  /* 0x00007780ff0577ac */ /* 0x000ea20008000800 */
[----:B------:R-:W-:Y:S01]  /*0570*/  IMAD.WIDE.U32 R22, R19, 0x4, R2 ;  /* 0x0000000413167825 */ /* 0x000fe200078e0002 */
[----:B------:R-:W-:Y:S05]  /*0580*/  BSSY.RECONVERGENT B6, `(.L_x_39) ;  /* 0x0000015000067945 */ /* 0x000fea0003800200 */
[----:B------:R3:W5:Y:S01]  /*0590*/  LDG.E R22, desc[UR6][R22.64] ;  /* 0x0000000616167981 */ /* 0x000762000c1e1900 */
[----:B-1----:R-:W-:-:S02]  /*05a0*/  ISETP.LT.U32.AND P1, PT, R18, UR4, PT ;  /* 0x0000000412007c0c */ /* 0x002fc4000bf21070 */
[----:B--2---:R-:W-:-:S13]  /*05b0*/  ISETP.GE.U32.AND P0, PT, R19, UR5, PT ;  /* 0x0000000513007c0c */ /* 0x004fda000bf06070 */
[----:B---3--:R-:W-:Y:S05]  /*05c0*/  @!P0 BRA P1, `(.L_x_40) ;  /* 0x0000000000408947 */ /* 0x008fea0000800000 */
[----:B------:R-:W-:Y:S01]  /*05d0*/  MOV R2, 0x0 ;  /* 0x0000000000027802 */ /* 0x000fe20000000f00 */
[----:B------:R-:W1:Y:S01]  /*05e0*/  LDCU.64 UR4, c[0x4][0xd8] ;  /* 0x01001b00ff0477ac */ /* 0x000e620008000a00 */
[----:B------:R-:W-:Y:S02]  /*05f0*/  HFMA2 R12, -RZ, RZ, 0, 5.9604644775390625e-08 ;  /* 0x00000001ff0c7431 */ /* 0x000fe400000001ff */
[----:B------:R-:W-:Y:S01]  /*0600*/  IMAD.MOV.U32 R8, RZ, RZ, 0x73 ;  /* 0x00000073ff087424 */ /* 0x000fe200078e00ff */
[----:B------:R-:W2:Y:S01]  /*0610*/  LDCU.64 UR8, c[0x4][0xa0] ;  /* 0x01001400ff0877ac */ /* 0x000ea20008000a00 */
[----:B------:R-:W3:Y:S01]  /*0620*/  LDC.64 R2, c[0x4][R2] ;  /* 0x0100000002027b82 */ /* 0x000ee20000000a00 */
[----:B------:R-:W-:Y:S01]  /*0630*/  IMAD.MOV.U32 R13, RZ, RZ, RZ ;  /* 0x000000ffff0d7224 */ /* 0x000fe200078e00ff */
[----:B------:R-:W4:Y:S01]  /*0640*/  LDCU.64 UR6, c[0x4][0x50] ;  /* 0x01000a00ff0677ac */ /* 0x000f220008000a00 */
[----:B-1----:R-:W-:Y:S01]  /*0650*/  IMAD.U32 R4, RZ, RZ, UR4 ;  /* 0x00000004ff047e24 */ /* 0x002fe2000f8e00ff */
[----:B------:R-:W-:Y:S01]  /*0660*/  MOV R5, UR5 ;  /* 0x0000000500057c02 */ /* 0x000fe20008000f00 */
[----:B--2---:R-:W-:Y:S01]  /*0670*/  IMAD.U32 R6, RZ, RZ, UR8 ;  /* 0x00000008ff067e24 */ /* 0x004fe2000f8e00ff */
[----:B------:R-:W-:Y:S01]  /*0680*/  MOV R7, UR9 ;  /* 0x0000000900077c02 */ /* 0x000fe20008000f00 */
[----:B----4-:R-:W-:Y:S01]  /*0690*/  IMAD.U32 R10, RZ, RZ, UR6 ;  /* 0x00000006ff0a7e24 */ /* 0x010fe2000f8e00ff */
[----:B------:R-:W-:-:S07]  /*06a0*/  MOV R11, UR7 ;  /* 0x00000007000b7c02 */ /* 0x000fce0008000f00 */
[----:B------:R-:W-:-:S07]  /*06b0*/  LEPC R20, `(.L_x_40) ;  /* 0x000000001014794e */ /* 0x000fce0000000000 */
[----:B0--3-5:R-:W-:Y:S05]  /*06c0*/  CALL.ABS.NOINC R2 ;  /* 0x0000000002007343 */ /* 0x029fea0003c00000 */
.L_x_40:
[----:B------:R-:W-:Y:S05]  /*06d0*/  BSYNC.RECONVERGENT B6 ;  /* 0x0000000000067941 */ /* 0x000fea0003800200 */
.L_x_39:
[----:B------:R-:W1:Y:S01]  /*06e0*/  LDC.64 R2, c[0x0][0x3d0] ;  /* 0x0000f400ff027b82 */ /* 0x000e620000000a00 */
[----:B------:R-:W1:Y:S01]  /*06f0*/  LDCU.64 UR4, c[0x0][0x3d8] ;  /* 0x00007b00ff0477ac */ /* 0x000e620008000a00 */
[----:B------:R-:W-:Y:S02]  /*0700*/  R2UR UR6, R16 ;  /* 0x00000000100672ca */ /* 0x000fe400000e0000 */
[----:B------:R-:W-:Y:S01]  /*0710*/  R2UR UR7, R17 ;  /* 0x00000000110772ca */ /* 0x000fe200000e0000 */
[C---:B-1----:R-:W-:Y:S01]  /*0720*/  IMAD.WIDE.U32 R2, R18.reuse, UR4, R2 ;  /* 0x0000000412027c25 */ /* 0x042fe2000f8e0002 */
[----:B------:R-:W1:Y:S03]  /*0730*/  LDCU UR4, c[0x0][0x3e0] ;  /* 0x00007c00ff0477ac */ /* 0x000e660008000800 */
[----:B------:R-:W-:Y:S02]  /*0740*/  IMAD R3, R18, UR5, R3 ;  /* 0x0000000512037c24 */ /* 0x000fe4000f8e0203 */
[----:B------:R-:W-:-:S06]  /*0750*/  IMAD.WIDE.U32 R2, R19, 0x4, R2 ;  /* 0x0000000413027825 */ /* 0x000fcc00078e0002 */
[----:B------:R-:W2:Y:S01]  /*0760*/  LDG.E R3, desc[UR6][R2.64] ;  /* 0x0000000602037981 */ /* 0x000ea2000c1e1900 */
[----:B------:R-:W-:Y:S01]  /*0770*/  BSSY.RECONVERGENT B6, `(.L_x_41) ;  /* 0x0000014000067945 */ /* 0x000fe20003800200 */
[----:B-1----:R-:W-:Y:S01]  /*0780*/  ISETP.GE.U32.AND P0, PT, R18, UR4, PT ;  /* 0x0000000412007c0c */ /* 0x002fe2000bf06070 */
[----:B--2--5:R-:W-:-:S12]  /*0790*/  FADD R22, R22, -R3 ;  /* 0x8000000316167221 */ /* 0x024fd80000000000 */
[----:B------:R-:W-:Y:S05]  /*07a0*/  @!P0 BRA `(.L_x_42) ;  /* 0x0000000000408947 */ /* 0x000fea0003800000 */
[----:B------:R-:W-:Y:S01]  /*07b0*/  MOV R2, 0x0 ;  /* 0x0000000000027802 */ /* 0x000fe20000000f00 */
[----:B------:R-:W1:Y:S01]  /*07c0*/  LDCU.64 UR6, c[0x4][0xe0] ;  /* 0x01001c00ff0677ac */ /* 0x000e620008000a00 */
[----:B------:R-:W-:Y:S02]  /*07d0*/  HFMA2 R8, -RZ, RZ, 0, 9.477138519287109375e-06 ;  /* 0x0000009fff087431 */ /* 0x000fe400000001ff */
[----:B------:R-:W-:Y:S01]  /*07e0*/  IMAD.MOV.U32 R12, RZ, RZ, 0x1 ;  /* 0x00000001ff0c7424 */ /* 0x000fe200078e00ff */
[----:B------:R-:W-:Y:S01]  /*07f0*/  MOV R13, RZ ;  /* 0x000000ff000d7202 */ /* 0x000fe20000000f00 */
[----:B------:R-:W2:Y:S01]  /*0800*/  LDCU.64 UR8, c[0x4][0xa0] ;  /* 0x01001400ff0877ac */ /* 0x000ea20008000a00 */
[----:B------:R-:W3:Y:S01]  /*0810*/  LDC.64 R2, c[0x4][R2] ;  /* 0x0100000002027b82 */ /* 0x000ee20000000a00 */
[----:B------:R-:W4:Y:S01]  /*0820*/  LDCU.64 UR4, c[0x4][0x68] ;  /* 0x01000d00ff0477ac */ /* 0x000f220008000a00 */
[----:B-1----:R-:W-:Y:S01]  /*0830*/  MOV R4, UR6 ;  /* 0x0000000600047c02 */ /* 0x002fe20008000f00 */
[----:B------:R-:W-:Y:S01]  /*0840*/  IMAD.U32 R5, RZ, RZ, UR7 ;  /* 0x00000007ff057e24 */ /* 0x000fe2000f8e00ff */
[----:B--2---:R-:W-:Y:S01]  /*0850*/  MOV R6, UR8 ;  /* 0x0000000800067c02 */ /* 0x004fe20008000f00 */
[----:B------:R-:W-:Y:S01]  /*0860*/  IMAD.U32 R7, RZ, RZ, UR9 ;  /* 0x00000009ff077e24 */ /* 0x000fe2000f8e00ff */
[----:B----4-:R-:W-:Y:S01]  /*0870*/  MOV R10, UR4 ;  /* 0x00000004000a7c02 */ /* 0x010fe20008000f00 */
[----:B------:R-:W-:-:S07]  /*0880*/  IMAD.U32 R11, RZ, RZ, UR5 ;  /* 0x00000005ff0b7e24 */ /* 0x000fce000f8e00ff */
[----:B------:R-:W-:-:S07]  /*0890*/  LEPC R20, `(.L_x_42) ;  /* 0x000000001014794e */ /* 0x000fce0000000000 */
[----:B0--3--:R-:W-:Y:S05]  /*08a0*/  CALL.ABS.NOINC R2 ;  /* 0x0000000002007343 */ /* 0x009fea0003c00000 */
.L_x_42:
[----:B------:R-:W-:Y:S05]  /*08b0*/  BSYNC.RECONVERGENT B6 ;  /* 0x0000000000067941 */ /* 0x000fea0003800200 */
.L_x_41:
[----:B------:R-:W1:Y:S01]  /*08c0*/  LDC.64 R2, c[0x0][0x3f0] ;  /* 0x0000fc00ff027b82 */ /* 0x000e620000000a00 */
[----:B------:R-:W1:Y:S01]  /*08d0*/  LDCU.64 UR4, c[0x0][0x3f8] ;  /* 0x00007f00ff0477ac */ /* 0x000e620008000a00 */
[----:B------:R-:W-:Y:S02]  /*08e0*/  R2UR UR6, R16 ;  /* 0x00000000100672ca */ /* 0x000fe400000e0000 */
[----:B------:R-:W-:Y:S01]  /*08f0*/  R2UR UR7, R17 ;  /* 0x00000000110772ca */ /* 0x000fe200000e0000 */
[----:B-1----:R-:W-:-:S04]  /*0900*/  IMAD.WIDE.U32 R2, R18, UR4, R2 ;  /* 0x0000000412027c25 */ /* 0x002fc8000f8e0002 */
[----:B------:R-:W-:Y:S02]  /*0910*/  IMAD R3, R18, UR5, R3 ;  /* 0x0000000512037c24 */ /* 0x000fe4000f8e0203 */
[----:B------:R-:W-:-:S06]  /*0920*/  IMAD.WIDE.U32 R2, R19, 0x4, R2 ;  /* 0x0000000413027825 */ /* 0x000fcc00078e0002 */
[----:B------:R-:W-:Y:S01]  /*0930*/  STG.E desc[UR6][R2.64], R22 ;  /* 0x0000001602007986 */ /* 0x000fe2000c101906 */
[----:B------:R-:W-:Y:S05]  /*0940*/  EXIT ;  /* 0x000000000000794d */ /* 0x000fea0003800000 */
.L_x_43:
        /* <DEDUP_REMOVED lines=11> */
.L_x_172:


//--------------------- .text._Z21initialiseAdamWeightsN13neuralnetwork4cuda12LayerWeightsES1_ --------------------------
	.section	.text._Z21initialiseAdamWeightsN13neuralnetwork4cuda12LayerWeightsES1_,"ax",@progbits
	.align	128
        .global         _Z21initialiseAdamWeightsN13neuralnetwork4cuda12LayerWeightsES1_
        .type           _Z21initialiseAdamWeightsN13neuralnetwork4cuda12LayerWeightsES1_,@function
        .size           _Z21initialiseAdamWeightsN13neuralnetwork4cuda12LayerWeightsES1_,(.L_x_173 - _Z21initialiseAdamWeightsN13neuralnetwork4cuda12LayerWeightsES1_)
        .other          _Z21initialiseAdamWeightsN13neuralnetwork4cuda12LayerWeightsES1_,@"STO_CUDA_ENTRY STV_DEFAULT"
_Z21initialiseAdamWeightsN13neuralnetwork4cuda12LayerWeightsES1_:
.text._Z21initialiseAdamWeightsN13neuralnetwork4cuda12LayerWeightsES1_:
[----:B------:R-:W0:Y:S01]  /*0000*/  LDC R1, c[0x0][0x37c] ;  /* 0x0000df00ff017b82 */ /* 0x000e220000000800 */
        /* <DEDUP_REMOVED lines=20> */
.L_x_44:
[----:B------:R-:W1:Y:S01]  /*0150*/  LDCU UR4, c[0x0][0x384] ;  /* 0x00007080ff0477ac */ /* 0x000e620008000800 */
[----:B------:R-:W1:Y:S02]  /*0160*/  LDCU UR5, c[0x0][0x39c] ;  /* 0x00007380ff0577ac */ /* 0x000e640008000800 */
[----:B-1----:R-:W-:-:S09]  /*0170*/  UISETP.NE.AND UP0, UPT, UR4, UR5, UPT ;  /* 0x000000050400728c */ /* 0x002fd2000bf05270 */
[----:B------:R-:W-:Y:S05]  /*0180*/  BRA.U !UP0, `(.L_x_45) ;  /* 0x0000000108407547 */ /* 0x000fea000b800000 */
[----:B------:R-:W-:Y:S01]  /*0190*/  MOV R0, 0x0 ;  /* 0x0000000000007802 */ /* 0x000fe20000000f00 */
[----:B------:R-:W1:Y:S01]  /*01a0*/  LDCU.64 UR4, c[0x4][0xb8] ;  /* 0x01001700ff0477ac */ /* 0x000e620008000a00 */
[----:B------:R-:W-:Y:S02]  /*01b0*/  HFMA2 R12, -RZ, RZ, 0, 5.9604644775390625e-08 ;  /* 0x00000001ff0c7431 */ /* 0x000fe400000001ff */
[----:B------:R-:W-:Y:S01]  /*01c0*/  IMAD.MOV.U32 R8, RZ, RZ, 0x2b6 ;  /* 0x000002b6ff087424 */ /* 0x000fe200078e00ff */
[----:B------:R2:W3:Y:S01]  /*01d0*/  LDC.64 R2, c[0x4][R0] ;  /* 0x0100000000027b82 */ /* 0x0004e20000000a00 */
[----:B------:R-:W4:Y:S01]  /*01e0*/  LDCU.64 UR6, c[0x4][0xa0] ;  /* 0x01001400ff0677ac */ /* 0x000f220008000a00 */
[----:B------:R-:W-:Y:S01]  /*01f0*/  IMAD.MOV.U32 R13, RZ, RZ, RZ ;  /* 0x000000ffff0d7224 */ /* 0x000fe200078e00ff */
[----:B------:R-:W5:Y:S01]  /*0200*/  LDCU.64 UR8, c[0x4][0x88] ;  /* 0x01001100ff0877ac */ /* 0x000f620008000a00 */
[----:B-1----:R-:W-:Y:S01]  /*0210*/  IMAD.U32 R4, RZ, RZ, UR4 ;  /* 0x00000004ff047e24 */ /* 0x002fe2000f8e00ff */
[----:B------:R-:W-:Y:S01]  /*0220*/  MOV R5, UR5 ;  /* 0x0000000500057c02 */ /* 0x000fe20008000f00 */
[----:B----4-:R-:W-:Y:S01]  /*0230*/  IMAD.U32 R6, RZ, RZ, UR6 ;  /* 0x00000006ff067e24 */ /* 0x010fe2000f8e00ff */
[----:B------:R-:W-:Y:S01]  /*0240*/  MOV R7, UR7 ;  /* 0x0000000700077c02 */ /* 0x000fe20008000f00 */
[----:B-----5:R-:W-:Y:S01]  /*0250*/  IMAD.U32 R10, RZ, RZ, UR8 ;  /* 0x00000008ff0a7e24 */ /* 0x020fe2000f8e00ff */
[----:B--2---:R-:W-:-:S07]  /*0260*/  MOV R11, UR9 ;  /* 0x00000009000b7c02 */ /* 0x004fce0008000f00 */
[----:B------:R-:W-:-:S07]  /*0270*/  LEPC R20, `(.L_x_45) ;  /* 0x000000001014794e */ /* 0x000fce0000000000 */
[----:B0--3--:R-:W-:Y:S05]  /*0280*/  CALL.ABS.NOINC R2 ;  /* 0x0000000002007343 */ /* 0x009fea0003c00000 */
.L_x_45:
        /* <DEDUP_REMOVED lines=11> */
[----:B------:R-:W-:Y:S05]  /*0340*/  @P0 EXIT ;  /* 0x000000000000094d */ /* 0x000fea0003800000 */
[----:B------:R-:W1:Y:S01]  /*0350*/  LDCU.64 UR4, c[0x0][0x380] ;  /* 0x00007000ff0477ac */ /* 0x000e620008000a00 */
[----:B------:R-:W2:Y:S01]  /*0360*/  LDC.64 R16, c[0x0][0x358] ;  /* 0x0000d600ff107b82 */ /* 0x000ea20000000a00 */
[----:B------:R-:W-:Y:S01]  /*0370*/  BSSY.RECONVERGENT B6, `(.L_x_46) ;  /* 0x0000014000067945 */ /* 0x000fe20003800200 */
[----:B-1----:R-:W-:Y:S02]  /*0380*/  ISETP.GE.U32.AND P0, PT, R18, UR4, PT ;  /* 0x0000000412007c0c */ /* 0x002fe4000bf06070 */
[----:B------:R-:W-:-:S13]  /*0390*/  ISETP.LT.U32.AND P1, PT, R19, UR5, PT ;  /* 0x0000000513007c0c */ /* 0x000fda000bf21070 */
[----:B------:R-:W-:Y:S05]  /*03a0*/  @!P0 BRA P1, `(.L_x_47) ;  /* 0x0000000000408947 */ /* 0x000fea0000800000 */
[----:B------:R-:W-:Y:S01]  /*03b0*/  MOV R2, 0x0 ;  /* 0x0000000000027802 */ /* 0x000fe20000000f00 */
[----:B------:R-:W1:Y:S01]  /*03c0*/  LDCU.64 UR4, c[0x4][0xd0] ;  /* 0x01001a00ff0477ac */ /* 0x000e620008000a00 */
[----:B------:R-:W-:Y:S02]  /*03d0*/  HFMA2 R8, -RZ, RZ, 0, 4.41074371337890625e-06 ;  /* 0x0000004aff087431 */ /* 0x000fe400000001ff */
[----:B------:R-:W-:Y:S01]  /*03e0*/  IMAD.MOV.U32 R12, RZ, RZ, 0x1 ;  /* 0x00000001ff0c7424 */ /* 0x000fe200078e00ff */
[----:B------:R-:W-:Y:S01]  /*03f0*/  MOV R13, RZ ;  /* 0x000000ff000d7202 */ /* 0x000fe20000000f00 */
[----:B------:R-:W3:Y:S01]  /*0400*/  LDCU.64 UR8, c[0x4][0xa0] ;  /* 0x01001400ff0877ac */ /* 0x000ee20008000a00 */
[----:B------:R-:W4:Y:S01]  /*0410*/  LDC.64 R2, c[0x4][R2] ;  /* 0x0100000002027b82 */ /* 0x000f220000000a00 */
[----:B------:R-:W5:Y:S01]  /*0420*/  LDCU.64 UR6, c[0x4][0x48] ;  /* 0x01000900ff0677ac */ /* 0x000f620008000a00 */
[----:B-1----:R-:W-:Y:S01]  /*0430*/  MOV R4, UR4 ;  /* 0x0000000400047c02 */ /* 0x002fe20008000f00 */
[----:B------:R-:W-:Y:S01]  /*0440*/  IMAD.U32 R5, RZ, RZ, UR5 ;  /* 0x00000005ff057e24 */ /* 0x000fe2000f8e00ff */
[----:B---3--:R-:W-:Y:S01]  /*0450*/  MOV R6, UR8 ;  /* 0x0000000800067c02 */ /* 0x008fe20008000f00 */
[----:B------:R-:W-:Y:S01]  /*0460*/  IMAD.U32 R7, RZ, RZ, UR9 ;  /* 0x00000009ff077e24 */ /* 0x000fe2000f8e00ff */
[----:B-----5:R-:W-:Y:S01]  /*0470*/  MOV R10, UR6 ;  /* 0x00000006000a7c02 */ /* 0x020fe20008000f00 */
[----:B------:R-:W-:-:S07]  /*0480*/  IMAD.U32 R11, RZ, RZ, UR7 ;  /* 0x00000007ff0b7e24 */ /* 0x000fce000f8e00ff */
[----:B------:R-:W-:-:S07]  /*0490*/  LEPC R20, `(.L_x_47) ;  /* 0x000000001014794e */ /* 0x000fce0000000000 */
[----:B0-2-4-:R-:W-:Y:S05]  /*04a0*/  CALL.ABS.NOINC R2 ;  /* 0x0000000002007343 */ /* 0x015fea0003c00000 */
.L_x_47:
[----:B------:R-:W-:Y:S05]  /*04b0*/  BSYNC.RECONVERGENT B6 ;  /* 0x0000000000067941 */ /* 0x000fea0003800200 */
.L_x_46:
[----:B------:R-:W1:Y:S01]  /*04c0*/  LDC.64 R2, c[0x0][0x388] ;  /* 0x0000e200ff027b82 */ /* 0x000e620000000a00 */
[----:B------:R-:W1:Y:S01]  /*04d0*/  LDCU.64 UR4, c[0x0][0x390] ;  /* 0x00007200ff0477ac */ /* 0x000e620008000a00 */
[C---:B--2---:R-:W-:Y:S02]  /*04e0*/  R2UR UR8, R16.reuse ;  /* 0x00000000100872ca */ /* 0x044fe400000e0000 */
[C---:B------:R-:W-:Y:S01]  /*04f0*/  R2UR UR9, R17.reuse ;  /* 0x00000000110972ca */ /* 0x040fe200000e0000 */
[----:B------:R-:W2:Y:S01]  /*0500*/  LDCU.64 UR6, c[0x0][0x3a8] ;  /* 0x00007500ff0677ac */ /* 0x000ea20008000a00 */
[----:B------:R-:W-:Y:S02]  /*0510*/  R2UR UR10, R16 ;  /* 0x00000000100a72ca */ /* 0x000fe400000e0000 */
[----:B------:R-:W2:Y:S01]  /*0520*/  LDC.64 R4, c[0x0][0x3a0] ;  /* 0x0000e800ff047b82 */ /* 0x000ea20000000a00 */
[----:B------:R-:W-:Y:S01]  /*0530*/  R2UR UR11, R17 ;  /* 0x00000000110b72ca */ /* 0x000fe200000e0000 */
[----:B-1----:R-:W-:-:S04]  /*0540*/  IMAD.WIDE.U32 R2, R19, UR4, R2 ;  /* 0x0000000413027c25 */ /* 0x002fc8000f8e0002 */
[C---:B------:R-:W-:Y:S02]  /*0550*/  IMAD R3, R19.reuse, UR5, R3 ;  /* 0x0000000513037c24 */ /* 0x040fe4000f8e0203 */
[----:B--2---:R-:W-:-:S04]  /*0560*/  IMAD.WIDE.U32 R4, R19, UR6, R4 ;  /* 0x0000000613047c25 */ /* 0x004fc8000f8e0004 */
[----:B------:R-:W-:Y:S02]  /*0570*/  IMAD R5, R19, UR7, R5 ;  /* 0x0000000713057c24 */ /* 0x000fe4000f8e0205 */
[----:B------:R-:W-:-:S04]  /*0580*/  IMAD.WIDE.U32 R2, R18, 0x4, R2 ;  /* 0x0000000412027825 */ /* 0x000fc800078e0002 */
[----:B------:R-:W-:Y:S01]  /*0590*/  IMAD.WIDE.U32 R18, R18, 0x4, R4 ;  /* 0x0000000412127825 */ /* 0x000fe200078e0004 */
[----:B------:R-:W-:Y:S04]  /*05a0*/  STG.E desc[UR8][R2.64], RZ ;  /* 0x000000ff02007986 */ /* 0x000fe8000c101908 */
[----:B------:R-:W-:Y:S01]  /*05b0*/  STG.E desc[UR10][R18.64], RZ ;  /* 0x000000ff12007986 */ /* 0x000fe2000c10190a */
[----:B------:R-:W-:Y:S05]  /*05c0*/  EXIT ;  /* 0x000000000000794d */ /* 0x000fea0003800000 */
.L_x_48:
        /* <DEDUP_REMOVED lines=11> */
.L_x_173:


//--------------------- .text._Z22initialiseLayerOutputsN13neuralnetwork4cuda17LayerBatchOutputsE --------------------------
	.section	.text._Z22initialiseLayerOutputsN13neuralnetwork4cuda17LayerBatchOutputsE,"ax",@progbits
	.align	128
        .global         _Z22initialiseLayerOutputsN13neuralnetwork4cuda17LayerBatchOutputsE
        .type           _Z22initialiseLayerOutputsN13neuralnetwork4cuda17LayerBatchOutputsE,@function
        .size           _Z22initialiseLayerOutputsN13neuralnetwork4cuda17LayerBatchOutputsE,(.L_x_174 - _Z22initialiseLayerOutputsN13neuralnetwork4cuda17LayerBatchOutputsE)
        .other          _Z22initialiseLayerOutputsN13neuralnetwork4cuda17LayerBatchOutputsE,@"STO_CUDA_ENTRY STV_DEFAULT"
_Z22initialiseLayerOutputsN13neuralnetwork4cuda17LayerBatchOutputsE:
.text._Z22initialiseLayerOutputsN13neuralnetwork4cuda17LayerBatchOutputsE:
[----:B------:R-:W0:Y:S01]  /*0000*/  LDC R1, c[0x0][0x37c] ;  /* 0x0000df00ff017b82 */ /* 0x000e220000000800 */
[----:B------:R-:W1:Y:S01]  /*0010*/  S2R R17, SR_CTAID.X ;  /* 0x0000000000117919 */ /* 0x000e620000002500 */
[----:B------:R-:W1:Y:S01]  /*0020*/  LDCU UR4, c[0x0][0x360] ;  /* 0x00006c00ff0477ac */ /* 0x000e620008000800 */
[----:B------:R-:W1:Y:S01]  /*0030*/  S2R R0, SR_TID.X ;  /* 0x0000000000007919 */ /* 0x000e620000002100 */
[----:B------:R-:W2:Y:S01]  /*0040*/  LDCU UR5, c[0x0][0x380] ;  /* 0x00007000ff0577ac */ /* 0x000ea20008000800 */
[----:B-1----:R-:W-:-:S05]  /*0050*/  IMAD R17, R17, UR4, R0 ;  /* 0x0000000411117c24 */ /* 0x002fca000f8e0200 */
[----:B--2---:R-:W-:-:S13]  /*0060*/  ISETP.GE.U32.AND P0, PT, R17, UR5, PT ;  /* 0x0000000511007c0c */ /* 0x004fda000bf06070 */
[----:B0-----:R-:W-:Y:S05]  /*0070*/  @P0 EXIT ;  /* 0x000000000000094d */ /* 0x001fea0003800000 */
[----:B------:R-:W0:Y:S01]  /*0080*/  LDCU UR4, c[0x0][0x388] ;  /* 0x00007100ff0477ac */ /* 0x000e220008000800 */
[----:B------:R-:W1:Y:S01]  /*0090*/  LDCU.64 UR36, c[0x0][0x358] ;  /* 0x00006b00ff2477ac */ /* 0x000e620008000a00 */
[----:B0-----:R-:W-:-:S09]  /*00a0*/  UISETP.NE.AND UP0, UPT, UR4, URZ, UPT ;  /* 0x000000ff0400728c */ /* 0x001fd2000bf05270 */
[----:B-1----:R-:W-:Y:S05]  /*00b0*/  BRA.U UP0, `(.L_x_49) ;  /* 0x0000000100407547 */ /* 0x002fea000b800000 */
[----:B------:R-:W-:Y:S01]  /*00c0*/  MOV R0, 0x0 ;  /* 0x0000000000007802 */ /* 0x000fe20000000f00 */
[----:B------:R-:W0:Y:S01]  /*00d0*/  LDCU.64 UR4, c[0x4][0xe0] ;  /* 0x01001c00ff0477ac */ /* 0x000e220008000a00 */
[----:B------:R-:W-:Y:S02]  /*00e0*/  HFMA2 R12, -RZ, RZ, 0, 5.9604644775390625e-08 ;  /* 0x00000001ff0c7431 */ /* 0x000fe400000001ff */
[----:B------:R-:W-:Y:S01]  /*00f0*/  IMAD.MOV.U32 R8, RZ, RZ, 0x8a ;  /* 0x0000008aff087424 */ /* 0x000fe200078e00ff */
[----:B------:R1:W2:Y:S01]  /*0100*/  LDC.64 R2, c[0x4][R0] ;  /* 0x0100000000027b82 */ /* 0x0002a20000000a00 */
[----:B------:R-:W3:Y:S01]  /*0110*/  LDCU.64 UR6, c[0x4][0xa0] ;  /* 0x01001400ff0677ac */ /* 0x000ee20008000a00 */
[----:B------:R-:W-:Y:S01]  /*0120*/  IMAD.MOV.U32 R13, RZ, RZ, RZ ;  /* 0x000000ffff0d7224 */ /* 0x000fe200078e00ff */
[----:B------:R-:W4:Y:S01]  /*0130*/  LDCU.64 UR8, c[0x4][0x58] ;  /* 0x01000b00ff0877ac */ /* 0x000f220008000a00 */
[----:B0-----:R-:W-:Y:S02]  /*0140*/  MOV R4, UR4 ;  /* 0x0000000400047c02 */ /* 0x001fe40008000f00 */
[----:B------:R-:W-:Y:S01]  /*0150*/  MOV R5, UR5 ;  /* 0x0000000500057c02 */ /* 0x000fe20008000f00 */
[----:B---3--:R-:W-:Y:S01]  /*0160*/  IMAD.U32 R6, RZ, RZ, UR6 ;  /* 0x00000006ff067e24 */ /* 0x008fe2000f8e00ff */
[----:B------:R-:W-:Y:S01]  /*0170*/  MOV R7, UR7 ;  /* 0x0000000700077c02 */ /* 0x000fe20008000f00 */
[----:B----4-:R-:W-:Y:S01]  /*0180*/  IMAD.U32 R10, RZ, RZ, UR8 ;  /* 0x00000008ff0a7e24 */ /* 0x010fe2000f8e00ff */
[----:B-1----:R-:W-:-:S07]  /*0190*/  MOV R11, UR9 ;  /* 0x00000009000b7c02 */ /* 0x002fce0008000f00 */
[----:B------:R-:W-:-:S07]  /*01a0*/  LEPC R20, `(.L_x_49) ;  /* 0x000000001014794e */ /* 0x000fce0000000000 */
[----:B--2---:R-:W-:Y:S05]  /*01b0*/  CALL.ABS.NOINC R2 ;  /* 0x0000000002007343 */ /* 0x004fea0003c00000 */
.L_x_49:
[----:B------:R-:W0:Y:S01]  /*01c0*/  LDC.64 R2, c[0x0][0x390] ;  /* 0x0000e400ff027b82 */ /* 0x000e220000000a00 */
[----:B------:R-:W0:Y:S01]  /*01d0*/  LDCU.64 UR4, c[0x0][0x398] ;  /* 0x00007300ff0477ac */ /* 0x000e220008000a00 */
[----:B------:R-:W-:-:S06]  /*01e0*/  IMAD.MOV.U32 R7, RZ, RZ, 0x3f800000 ;  /* 0x3f800000ff077424 */ /* 0x000fcc00078e00ff */
[----:B------:R-:W1:Y:S01]  /*01f0*/  LDC R5, c[0x0][0x388] ;  /* 0x0000e200ff057b82 */ /* 0x000e620000000800 */
[----:B0-----:R-:W-:-:S04]  /*0200*/  IMAD.WIDE.U32 R2, R17, UR4, R2 ;  /* 0x0000000411027c25 */ /* 0x001fc8000f8e0002 */
[----:B------:R-:W-:Y:S01]  /*0210*/  IMAD R3, R17, UR5, R3 ;  /* 0x0000000511037c24 */ /* 0x000fe2000f8e0203 */
[----:B-1----:R-:W-:-:S05]  /*0220*/  IADD3 R5, PT, PT, R5, -0x1, RZ ;  /* 0xffffffff05057810 */ /* 0x002fca0007ffe0ff */
[----:B------:R-:W-:-:S05]  /*0230*/  IMAD.WIDE.U32 R2, R5, 0x4, R2 ;  /* 0x0000000405027825 */ /* 0x000fca00078e0002 */
[----:B------:R-:W-:Y:S01]  /*0240*/  STG.E desc[UR36][R2.64], R7 ;  /* 0x0000000702007986 */ /* 0x000fe2000c101924 */
[----:B------:R-:W-:Y:S05]  /*0250*/  EXIT ;  /* 0x000000000000794d */ /* 0x000fea0003800000 */
.L_x_50:
        /* <DEDUP_REMOVED lines=10> */
.L_x_174:


//--------------------- .text._Z22initialiseLayerWeightsN13neuralnetwork4cuda12LayerWeightsEfNS0_6RandomE --------------------------
	.section	.text._Z22initialiseLayerWeightsN13neuralnetwork4cuda12LayerWeightsEfNS0_6RandomE,"ax",@progbits
	.align	128
        .global         _Z22initialiseLayerWeightsN13neuralnetwork4cuda12LayerWeightsEfNS0_6RandomE
        .type           _Z22initialiseLayerWeightsN13neuralnetwork4cuda12LayerWeightsEfNS0_6RandomE,@function
        .size           _Z22initialiseLayerWeightsN13neuralnetwork4cuda12LayerWeightsEfNS0_6RandomE,(.L_x_175 - _Z22initialiseLayerWeightsN13neuralnetwork4cuda12LayerWeightsEfNS0_6RandomE)
        .other          _Z22initialiseLayerWeightsN13neuralnetwork4cuda12LayerWeightsEfNS0_6RandomE,@"STO_CUDA_ENTRY STV_DEFAULT"
_Z22initialiseLayerWeightsN13neuralnetwork4cuda12LayerWeightsEfNS0_6RandomE:
.text._Z22initialiseLayerWeightsN13neuralnetwork4cuda12LayerWeightsEfNS0_6RandomE:
[----:B------:R-:W-:Y:S01]  /*0000*/  LDC R1, c[0x0][0x37c] ;  /* 0x0000df00ff017b82 */ /* 0x000fe20000000800 */
[----:B------:R-:W0:Y:S01]  /*0010*/  S2R R0, SR_CTAID.X ;  /* 0x0000000000007919 */ /* 0x000e220000002500 */
[----:B------:R-:W1:Y:S01]  /*0020*/  LDCU UR4, c[0x0][0x364] ;  /* 0x00006c80ff0477ac */ /* 0x000e620008000800 */
[----:B------:R-:W0:Y:S01]  /*0030*/  S2R R3, SR_TID.X ;  /* 0x0000000000037919 */ /* 0x000e220000002100 */
[----:B------:R-:W0:Y:S01]  /*0040*/  LDCU UR5, c[0x0][0x360] ;  /* 0x00006c00ff0577ac */ /* 0x000e220008000800 */
[----:B------:R-:W1:Y:S01]  /*0050*/  S2R R9, SR_CTAID.Y ;  /* 0x0000000000097919 */ /* 0x000e620000002600 */
[----:B------:R-:W2:Y:S01]  /*0060*/  LDCU.64 UR6, c[0x0][0x380] ;  /* 0x00007000ff0677ac */ /* 0x000ea20008000a00 */
[----:B------:R-:W1:Y:S01]  /*0070*/  S2R R2, SR_TID.Y ;  /* 0x0000000000027919 */ /* 0x000e620000002200 */
[----:B0-----:R-:W-:-:S05]  /*0080*/  IMAD R0, R0, UR5, R3 ;  /* 0x0000000500007c24 */ /* 0x001fca000f8e0203 */
[----:B--2---:R-:W-:Y:S01]  /*0090*/  ISETP.GE.U32.AND P0, PT, R0, UR6, PT ;  /* 0x0000000600007c0c */ /* 0x004fe2000bf06070 */
[----:B-1----:R-:W-:-:S05]  /*00a0*/  IMAD R9, R9, UR4, R2 ;  /* 0x0000000409097c24 */ /* 0x002fca000f8e0202 */
[----:B------:R-:W-:-:S13]  /*00b0*/  ISETP.GE.U32.OR P0, PT, R9, UR7, P0 ;  /* 0x0000000709007c0c */ /* 0x000fda0008706470 */
[----:B------:R-:W-:Y:S05]  /*00c0*/  @P0 EXIT ;  /* 0x000000000000094d */ /* 0x000fea0003800000 */
[----:B------:R-:W0:Y:S01]  /*00d0*/  LDCU UR7, c[0x0][0x3a8] ;  /* 0x00007500ff0777ac */ /* 0x000e220008000800 */
[----:B------:R-:W-:Y:S01]  /*00e0*/  HFMA2 R2, -RZ, RZ, 0, 0 ;  /* 0x00000000ff027431 */ /* 0x000fe200000001ff */
[----:B------:R-:W1:Y:S01]  /*00f0*/  LDC.64 R10, c[0x0][0x388] ;  /* 0x0000e200ff0a7b82 */ /* 0x000e620000000a00 */
[----:B------:R-:W2:Y:S01]  /*0100*/  LDCU.64 UR4, c[0x0][0x358] ;  /* 0x00006b00ff0477ac */ /* 0x000ea20008000a00 */
[----:B------:R-:W1:Y:S01]  /*0110*/  LDCU.64 UR8, c[0x0][0x390] ;  /* 0x00007200ff0877ac */ /* 0x000e620008000a00 */
[----:B0-----:R-:W0:Y:S01]  /*0120*/  I2F.U32.RP R4, UR7 ;  /* 0x0000000700047d06 */ /* 0x001e220008209000 */
[----:B------:R-:W-:-:S07]  /*0130*/  ISETP.NE.U32.AND P1, PT, RZ, UR7, PT ;  /* 0x00000007ff007c0c */ /* 0x000fce000bf25070 */
[----:B0-----:R-:W0:Y:S02]  /*0140*/  MUFU.RCP R4, R4 ;  /* 0x0000000400047308 */ /* 0x001e240000001000 */
[----:B0-----:R-:W-:-:S06]  /*0150*/  IADD3 R3, PT, PT, R4, 0xffffffe, RZ ;  /* 0x0ffffffe04037810 */ /* 0x001fcc0007ffe0ff */
[----:B------:R-:W0:Y:S02]  /*0160*/  F2I.FTZ.U32.TRUNC.NTZ R3, R3 ;  /* 0x0000000300037305 */ /* 0x000e24000021f000 */
[----:B0-----:R-:W-:-:S04]  /*0170*/  IMAD.MOV R5, RZ, RZ, -R3 ;  /* 0x000000ffff057224 */ /* 0x001fc800078e0a03 */
[----:B------:R-:W-:-:S04]  /*0180*/  IMAD R5, R5, UR7, RZ ;  /* 0x0000000705057c24 */ /* 0x000fc8000f8e02ff */
[----:B------:R-:W-:-:S04]  /*0190*/  IMAD.HI.U32 R5, R3, R5, R2 ;  /* 0x0000000503057227 */ /* 0x000fc800078e0002 */
[----:B------:R-:W-:-:S04]  /*01a0*/  IMAD R2, R9, UR6, R0 ;  /* 0x0000000609027c24 */ /* 0x000fc8000f8e0200 */
[----:B------:R-:W-:-:S04]  /*01b0*/  IMAD.HI.U32 R5, R5, R2, RZ ;  /* 0x0000000205057227 */ /* 0x000fc800078e00ff */
[----:B------:R-:W-:-:S04]  /*01c0*/  IMAD.MOV R5, RZ, RZ, -R5 ;  /* 0x000000ffff057224 */ /* 0x000fc800078e0a05 */
[----:B------:R-:W-:Y:S02]  /*01d0*/  IMAD R5, R5, UR7, R2 ;  /* 0x0000000705057c24 */ /* 0x000fe4000f8e0202 */
[----:B------:R-:W0:Y:S03]  /*01e0*/  LDC.64 R2, c[0x0][0x3a0] ;  /* 0x0000e800ff027b82 */ /* 0x000e260000000a00 */
[----:B------:R-:W-:-:S13]  /*01f0*/  ISETP.GE.U32.AND P0, PT, R5, UR7, PT ;  /* 0x0000000705007c0c */ /* 0x000fda000bf06070 */
[----:B------:R-:W-:-:S04]  /*0200*/  @P0 IADD3 R5, PT, PT, R5, -UR7, RZ ;  /* 0x8000000705050c10 */ /* 0x000fc8000fffe0ff */
[----:B------:R-:W-:-:S13]  /*0210*/  ISETP.GE.U32.AND P0, PT, R5, UR7, PT ;  /* 0x0000000705007c0c */ /* 0x000fda000bf06070 */
[----:B------:R-:W-:Y:S01]  /*0220*/  @P0 VIADD R5, R5, -UR7 ;  /* 0x8000000705050c36 */ /* 0x000fe20008000000 */
[----:B------:R-:W-:Y:S01]  /*0230*/  @!P1 LOP3.LUT R5, RZ, UR7, RZ, 0x33, !PT ;  /* 0x00000007ff059c12 */ /* 0x000fe2000f8e33ff */
[----:B------:R-:W3:Y:S04]  /*0240*/  LDCU UR7, c[0x0][0x398] ;  /* 0x00007300ff0777ac */ /* 0x000ee80008000800 */
[----:B0-----:R-:W-:-:S05]  /*0250*/  IMAD.WIDE.U32 R2, R5, 0x30, R2 ;  /* 0x0000003005027825 */ /* 0x001fca00078e0002 */
[----:B--2---:R-:W2:Y:S04]  /*0260*/  LDG.E.64 R12, desc[UR4][R2.64] ;  /* 0x00000004020c7981 */ /* 0x004ea8000c1e1b00 */
[----:B------:R-:W4:Y:S04]  /*0270*/  LDG.E.64 R4, desc[UR4][R2.64+0x10] ;  /* 0x0000100402047981 */ /* 0x000f28000c1e1b00 */
[----:B------:R-:W5:Y:S01]  /*0280*/  LDG.E.64 R6, desc[UR4][R2.64+0x8] ;  /* 0x0000080402067981 */ /* 0x000f62000c1e1b00 */
[----:B-1----:R-:W-:-:S04]  /*0290*/  IMAD.WIDE.U32 R10, R9, UR8, R10 ;  /* 0x00000008090a7c25 */ /* 0x002fc8000f8e000a */
[----:B------:R-:W-:Y:S02]  /*02a0*/  IMAD.MOV.U32 R15, RZ, RZ, 0x2f800000 ;  /* 0x2f800000ff0f7424 */ /* 0x000fe400078e00ff */
[----:B------:R-:W-:Y:S01]  /*02b0*/  IMAD R11, R9, UR9, R11 ;  /* 0x00000009090b7c24 */ /* 0x000fe2000f8e020b */
[----:B------:R-:W-:Y:S01]  /*02c0*/  MOV R9, 0x40000000 ;  /* 0x4000000000097802 */ /* 0x000fe20000000f00 */
[----:B------:R-:W-:Y:S01]  /*02d0*/  IMAD.WIDE.U32 R10, R0, 0x4, R10 ;  /* 0x00000004000a7825 */ /* 0x000fe200078e000a */
[----:B--2---:R-:W-:-:S04]  /*02e0*/  SHF.R.U32.HI R8, RZ, 0x2, R13 ;  /* 0x00000002ff087819 */ /* 0x004fc8000001160d */
[----:B------:R-:W-:Y:S02]  /*02f0*/  LOP3.LUT R8, R8, R13, RZ, 0x3c, !PT ;  /* 0x0000000d08087212 */ /* 0x000fe400078e3cff */
[----:B----4-:R-:W-:-:S03]  /*0300*/  SHF.L.U32 R13, R5, 0x4, RZ ;  /* 0x00000004050d7819 */ /* 0x010fc600000006ff */
[----:B------:R-:W-:-:S05]  /*0310*/  IMAD.SHL.U32 R14, R8, 0x2, RZ ;  /* 0x00000002080e7824 */ /* 0x000fca00078e00ff */
[----:B------:R-:W-:Y:S02]  /*0320*/  LOP3.LUT R14, R8, R14, R13, 0x96, !PT ;  /* 0x0000000e080e7212 */ /* 0x000fe400078e960d */
[----:B------:R-:W-:Y:S02]  /*0330*/  IADD3 R8, PT, PT, R12, 0x587c5, RZ ;  /* 0x000587c50c087810 */ /* 0x000fe40007ffe0ff */
[----:B------:R-:W-:Y:S02]  /*0340*/  LOP3.LUT R13, R14, R5, RZ, 0x3c, !PT ;  /* 0x000000050e0d7212 */ /* 0x000fe400078e3cff */
[----:B-----5:R-:W-:Y:S02]  /*0350*/  MOV R14, R7 ;  /* 0x00000007000e7202 */ /* 0x020fe40000000f00 */
[----:B------:R-:W-:-:S04]  /*0360*/  IADD3 R12, PT, PT, R13, R8, RZ ;  /* 0x000000080d0c7210 */ /* 0x000fc80007ffe0ff */
[----:B------:R-:W-:-:S05]  /*0370*/  I2FP.F32.U32 R12, R12 ;  /* 0x0000000c000c7245 */ /* 0x000fca0000201000 */
[----:B------:R-:W-:Y:S01]  /*0380*/  FFMA R12, R12, R15, 1.1641532182693481445e-10 ;  /* 0x2f0000000c0c7423 */ /* 0x000fe2000000000f */
[----:B------:R-:W-:-:S03]  /*0390*/  MOV R15, R4 ;  /* 0x00000004000f7202 */ /* 0x000fc60000000f00 */
[----:B------:R-:W-:Y:S01]  /*03a0*/  FFMA R0, R12, R9, -1 ;  /* 0xbf8000000c007423 */ /* 0x000fe20000000009 */
[----:B------:R-:W-:Y:S01]  /*03b0*/  IMAD.MOV.U32 R12, RZ, RZ, R5 ;  /* 0x000000ffff0c7224 */ /* 0x000fe200078e0005 */
[----:B------:R-:W-:Y:S01]  /*03c0*/  MOV R9, R6 ;  /* 0x0000000600097202 */ /* 0x000fe20000000f00 */
[----:B------:R-:W-:Y:S01]  /*03d0*/  STG.E.64 desc[UR4][R2.64+0x8], R14 ;  /* 0x0000080e02007986 */ /* 0x000fe2000c101b04 */
[----:B---3--:R-:W-:-:S03]  /*03e0*/  FMUL R5, R0, UR7 ;  /* 0x0000000700057c20 */ /* 0x008fc60008400000 */
[----:B------:R-:W-:Y:S04]  /*03f0*/  STG.E.64 desc[UR4][R2.64+0x10], R12 ;  /* 0x0000100c02007986 */ /* 0x000fe8000c101b04 */
[----:B------:R-:W-:Y:S04]  /*0400*/  STG.E.64 desc[UR4][R2.64], R8 ;  /* 0x0000000802007986 */ /* 0x000fe8000c101b04 */
[----:B------:R-:W-:Y:S01]  /*0410*/  STG.E desc[UR4][R10.64], R5 ;  /* 0x000000050a007986 */ /* 0x000fe2000c101904 */
[----:B------:R-:W-:Y:S05]  /*0420*/  EXIT ;  /* 0x000000000000794d */ /* 0x000fea0003800000 */
.L_x_51:
        /* <DEDUP_REMOVED lines=13> */
.L_x_175:


//--------------------- .text._Z13softmaxKernelN13neuralnetwork4cuda17LayerBatchOutputsE --------------------------
	.section	.text._Z13softmaxKernelN13neuralnetwork4cuda17LayerBatchOutputsE,"ax",@progbits
	.align	128
        .global         _Z13softmaxKernelN13neuralnetwork4cuda17LayerBatchOutputsE
        .type           _Z13softmaxKernelN13neuralnetwork4cuda17LayerBatchOutputsE,@function
        .size           _Z13softmaxKernelN13neuralnetwork4cuda17LayerBatchOutputsE,(.L_x_167 - _Z13softmaxKernelN13neuralnetwork4cuda17LayerBatchOutputsE)
        .other          _Z13softmaxKernelN13neuralnetwork4cuda17LayerBatchOutputsE,@"STO_CUDA_ENTRY STV_DEFAULT"
_Z13softmaxKernelN13neuralnetwork4cuda17LayerBatchOutputsE:
.text._Z13softmaxKernelN13neuralnetwork4cuda17LayerBatchOutputsE:
[----:B------:R-:W0:Y:S08]  /*0000*/  LDC R1, c[0x0][0x37c] ;  /* 0x0000df00ff017b82 */ /* 0x000e300000000800 */
[----:B------:R-:W1:Y:S01]  /*0010*/  LDC R0, c[0x0][0x384] ;  /* 0x0000e100ff007b82 */ /* 0x000e620000000800 */
[----:B------:R-:W2:Y:S01]  /*0020*/  LDCU UR36, c[0x0][0x360] ;  /* 0x00006c00ff2477ac */ /* 0x000ea20008000800 */
[----:B------:R-:W3:Y:S01]  /*0030*/  S2R R18, SR_TID.X ;  /* 0x0000000000127919 */ /* 0x000ee20000002100 */
[----:B------:R-:W1:Y:S05]  /*0040*/  LDCU UR4, c[0x0][0x370] ;  /* 0x00006e00ff0477ac */ /* 0x000e6a0008000800 */
[----:B------:R-:W2:Y:S08]  /*0050*/  LDC R2, c[0x0][0x388] ;  /* 0x0000e200ff027b82 */ /* 0x000eb00000000800 */
[----:B------:R-:W4:Y:S01]  /*0060*/  S2UR UR37, SR_CTAID.X ;  /* 0x00000000002579c3 */ /* 0x000f220000002500 */
[----:B-1----:R-:W-:-:S02]  /*0070*/  ISETP.NE.AND P0, PT, R0, UR4, PT ;  /* 0x0000000400007c0c */ /* 0x002fc4000bf05270 */
[----:B--2---:R-:W-:-:S13]  /*0080*/  ISETP.GE.U32.AND P1, PT, R2, UR36, PT ;  /* 0x0000002402007c0c */ /* 0x004fda000bf26070 */
[----:B0--34-:R-:W-:Y:S05]  /*0090*/  @!P0 BRA P1, `(.L_x_52) ;  /* 0x0000000000408947 */ /* 0x019fea0000800000 */
[----:B------:R-:W-:Y:S01]  /*00a0*/  MOV R0, 0x0 ;  /* 0x0000000000007802 */ /* 0x000fe20000000f00 */
[----:B------:R-:W0:Y:S01]  /*00b0*/  LDCU.64 UR4, c[0x4][0xa8] ;  /* 0x01001500ff0477ac */ /* 0x000e220008000a00 */
[----:B------:R-:W-:Y:S02]  /*00c0*/  HFMA2 R13, -RZ, RZ, 0, 0 ;  /* 0x00000000ff0d7431 */ /* 0x000fe400000001ff */
[----:B------:R-:W-:Y:S01]  /*00d0*/  IMAD.MOV.U32 R8, RZ, RZ, 0x1fd ;  /* 0x000001fdff087424 */ /* 0x000fe200078e00ff */
[----:B------:R1:W2:Y:S01]  /*00e0*/  LDC.64 R2, c[0x4][R0] ;  /* 0x0100000000027b82 */ /* 0x0002a20000000a00 */
[----:B------:R-:W3:Y:S01]  /*00f0*/  LDCU.64 UR6, c[0x4][0xa0] ;  /* 0x01001400ff0677ac */ /* 0x000ee20008000a00 */
[----:B------:R-:W-:Y:S01]  /*0100*/  IMAD.MOV.U32 R12, RZ, RZ, 0x1 ;  /* 0x00000001ff0c7424 */ /* 0x000fe200078e00ff */
[----:B------:R-:W4:Y:S01]  /*0110*/  LDCU.64 UR8, c[0x4][0x80] ;  /* 0x01001000ff0877ac */ /* 0x000f220008000a00 */
[----:B0-----:R-:W-:Y:S02]  /*0120*/  IMAD.U32 R4, RZ, RZ, UR4 ;  /* 0x00000004ff047e24 */ /* 0x001fe4000f8e00ff */
[----:B------:R-:W-:Y:S01]  /*0130*/  IMAD.U32 R5, RZ, RZ, UR5 ;  /* 0x00000005ff057e24 */ /* 0x000fe2000f8e00ff */
[----:B---3--:R-:W-:Y:S01]  /*0140*/  MOV R6, UR6 ;  /* 0x0000000600067c02 */ /* 0x008fe20008000f00 */
[----:B------:R-:W-:-:S02]  /*0150*/  IMAD.U32 R7, RZ, RZ, UR7 ;  /* 0x00000007ff077e24 */ /* 0x000fc4000f8e00ff */
[----:B----4-:R-:W-:Y:S01]  /*0160*/  IMAD.U32 R10, RZ, RZ, UR8 ;  /* 0x00000008ff0a7e24 */ /* 0x010fe2000f8e00ff */
[----:B-1----:R-:W-:-:S07]  /*0170*/  MOV R11, UR9 ;  /* 0x00000009000b7c02 */ /* 0x002fce0008000f00 */
[----:B------:R-:W-:-:S07]  /*0180*/  LEPC R20, `(.L_x_52) ;  /* 0x000000001014794e */ /* 0x000fce0000000000 */
[----:B--2---:R-:W-:Y:S05]  /*0190*/  CALL.ABS.NOINC R2 ;  /* 0x0000000002007343 */ /* 0x004fea0003c00000 */
.L_x_52:
[----:B------:R-:W0:Y:S01]  /*01a0*/  LDC R0, c[0x0][0x380] ;  /* 0x0000e000ff007b82 */ /* 0x000e220000000800 */
[----:B------:R-:W1:Y:S01]  /*01b0*/  LDCU UR4, c[0x0][0x388] ;  /* 0x00007100ff0477ac */ /* 0x000e620008000800 */
[----:B------:R-:W-:Y:S06]  /*01c0*/  BSSY.RECONVERGENT B6, `(.L_x_53) ;  /* 0x0000016000067945 */ /* 0x000fec0003800200 */
[----:B------:R-:W2:Y:S01]  /*01d0*/  LDC.64 R16, c[0x0][0x358] ;  /* 0x0000d600ff107b82 */ /* 0x000ea20000000a00 */
[----:B-1----:R-:W-:-:S04]  /*01e0*/  ISETP.GE.U32.AND P0, PT, R18, UR4, PT ;  /* 0x0000000412007c0c */ /* 0x002fc8000bf06070 */
[----:B0-----:R-:W-:-:S04]  /*01f0*/  ISETP.GT.U32.AND P1, PT, R0, UR37, !P0 ;  /* 0x0000002500007c0c */ /* 0x001fc8000c724070 */
[----:B------:R-:W-:-:S09]  /*0200*/  P2R R2, PR, RZ, 0x2 ;  /* 0x00000002ff027803 */ /* 0x000fd20000000000 */
[----:B--2---:R-:W-:Y:S05]  /*0210*/  @P1 BRA `(.L_x_54) ;  /* 0x0000000000401947 */ /* 0x004fea0003800000 */
        /* <DEDUP_REMOVED lines=16> */
.L_x_54:
[----:B------:R-:W-:Y:S05]  /*0320*/  BSYNC.RECONVERGENT B6 ;  /* 0x0000000000067941 */ /* 0x000fea0003800200 */
.L_x_53:
[----:B------:R-:W0:Y:S01]  /*0330*/  LDCU.64 UR4, c[0x0][0x390] ;  /* 0x00007200ff0477ac */ /* 0x000e220008000a00 */
[----:B------:R-:W1:Y:S01]  /*0340*/  S2R R7, SR_TID.X ;  /* 0x0000000000077919 */ /* 0x000e620000002100 */
[----:B------:R-:W-:Y:S01]  /*0350*/  R2UR UR8, R16 ;  /* 0x00000000100872ca */ /* 0x000fe200000e0000 */
[----:B------:R-:W0:Y:S01]  /*0360*/  LDCU.64 UR6, c[0x0][0x398] ;  /* 0x00007300ff0677ac */ /* 0x000e220008000a00 */
[----:B------:R-:W-:Y:S01]  /*0370*/  R2UR UR9, R17 ;  /* 0x00000000110972ca */ /* 0x000fe200000e0000 */
[----:B0-----:R-:W-:-:S04]  /*0380*/  UIMAD.WIDE.U32 UR4, UR37, UR6, UR4 ;  /* 0x00000006250472a5 */ /* 0x001fc8000f8e0004 */
[----:B------:R-:W-:Y:S02]  /*0390*/  UIMAD UR6, UR37, UR7, UR5 ;  /* 0x00000007250672a4 */ /* 0x000fe4000f8e0205 */
[----:B------:R-:W-:Y:S02]  /*03a0*/  IMAD.U32 R19, RZ, RZ, UR5 ;  /* 0x00000005ff137e24 */ /* 0x000fe4000f8e00ff */
[----:B------:R-:W-:Y:S02]  /*03b0*/  IMAD.U32 R18, RZ, RZ, UR4 ;  /* 0x00000004ff127e24 */ /* 0x000fe4000f8e00ff */
[----:B------:R-:W-:-:S03]  /*03c0*/  MOV R19, UR6 ;  /* 0x0000000600137c02 */ /* 0x000fc60008000f00 */
[----:B-1----:R-:W-:-:S05]  /*03d0*/  IMAD.WIDE.U32 R18, R7, 0x4, R18 ;  /* 0x0000000407127825 */ /* 0x002fca00078e0012 */
[----:B------:R-:W2:Y:S01]  /*03e0*/  LDG.E R3, desc[UR8][R18.64] ;  /* 0x0000000812037981 */ /* 0x000ea2000c1e1900 */
[----:B------:R-:W-:Y:S01]  /*03f0*/  MOV R0, 0x400 ;  /* 0x0000040000007802 */ /* 0x000fe20000000f00 */
[----:B------:R-:W-:Y:S05]  /*0400*/  WARPSYNC.ALL ;  /* 0x0000000000007948 */ /* 0x000fea0003800000 */
[----:B------:R-:W0:Y:S01]  /*0410*/  S2R R5, SR_CgaCtaId ;  /* 0x0000000000057919 */ /* 0x000e220000008800 */
[----:B------:R-:W-:Y:S01]  /*0420*/  ISETP.NE.AND P0, PT, R7, RZ, PT ;  /* 0x000000ff0700720c */ /* 0x000fe20003f05270 */
[----:B------:R-:W-:Y:S01]  /*0430*/  BSSY.RECONVERGENT B0, `(.L_x_55) ;  /* 0x0000052000007945 */ /* 0x000fe20003800200 */
[----:B0-----:R-:W-:-:S05]  /*0440*/  LEA R0, R5, R0, 0x18 ;  /* 0x0000000005007211 */ /* 0x001fca00078ec0ff */
[----:B------:R-:W-:-:S05]  /*0450*/  IMAD R25, R7, 0x4, R0 ;  /* 0x0000000407197824 */ /* 0x000fca00078e0200 */
[----:B--2---:R0:W-:Y:S01]  /*0460*/  STS [R25+0x4], R3 ;  /* 0x0000040319007388 */ /* 0x0041e20000000800 */
[----:B------:R-:W-:Y:S06]  /*0470*/  BAR.SYNC.DEFER_BLOCKING 0x0 ;  /* 0x0000000000007b1d */ /* 0x000fec0000010000 */
[----:B------:R-:W-:Y:S05]  /*0480*/  @P0 BRA `(.L_x_56) ;  /* 0x0000000400300947 */ /* 0x000fea0003800000 */
[----:B------:R1:W2:Y:S01]  /*0490*/  LDS R27, [R0+0x4] ;  /* 0x00000400001b7984 */ /* 0x0002a20000000800 */
[----:B------:R-:W-:-:S09]  /*04a0*/  UISETP.GE.U32.AND UP0, UPT, UR36, 0x2, UPT ;  /* 0x000000022400788c */ /* 0x000fd2000bf06070 */
[----:B-1----:R-:W-:Y:S05]  /*04b0*/  BRA.U !UP0, `(.L_x_57) ;  /* 0x0000000508207547 */ /* 0x002fea000b800000 */
[----:B------:R-:W-:Y:S01]  /*04c0*/  UIADD3 UR5, UPT, UPT, UR36, -0x2, URZ ;  /* 0xfffffffe24057890 */ /* 0x000fe2000fffe0ff */
[----:B------:R-:W-:Y:S01]  /*04d0*/  IMAD.MOV.U32 R5, RZ, RZ, 0x1 ;  /* 0x00000001ff057424 */ /* 0x000fe200078e00ff */
[----:B------:R-:W-:Y:S02]  /*04e0*/  UIADD3 UR4, UPT, UPT, UR36, -0x1, URZ ;  /* 0xffffffff24047890 */ /* 0x000fe4000fffe0ff */
[----:B------:R-:W-:Y:S02]  /*04f0*/  UISETP.GE.U32.AND UP0, UPT, UR5, 0xf, UPT ;  /* 0x0000000f0500788c */ /* 0x000fe4000bf06070 */
[----:B------:R-:W-:-:S07]  /*0500*/  ULOP3.LUT UR6, UR4, 0xf, URZ, 0xc0, !UPT ;  /* 0x0000000f04067892 */ /* 0x000fce000f8ec0ff */
[----:B------:R-:W-:Y:S05]  /*0510*/  BRA.U !UP0, `(.L_x_58) ;  /* 0x00000001085c7547 */ /* 0x000fea000b800000 */
[----:B------:R-:W-:Y:S01]  /*0520*/  ULOP3.LUT UR5, UR4, 0xfffffff0, URZ, 0xc0, !UPT ;  /* 0xfffffff004057892 */ /* 0x000fe2000f8ec0ff */
[----:B------:R-:W-:Y:S01]  /*0530*/  IADD3 R24, PT, PT, R0, 0x20, RZ ;  /* 0x0000002000187810 */ /* 0x000fe20007ffe0ff */
[----:B------:R-:W-:Y:S02]  /*0540*/  IMAD.MOV.U32 R26, RZ, RZ, RZ ;  /* 0x000000ffff1a7224 */ /* 0x000fe400078e00ff */
[----:B------:R-:W-:-:S12]  /*0550*/  UIADD3 UR5, UPT, UPT, -UR5, URZ, URZ ;  /* 0x000000ff05057290 */ /* 0x000fd8000fffe1ff */
.L_x_59:
[----:B------:R-:W2:Y:S01]  /*0560*/  LDS.64 R20, [R24+-0x18] ;  /* 0xffffe80018147984 */ /* 0x000ea20000000a00 */
[----:B------:R-:W-:Y:S01]  /*0570*/  UIADD3 UR5, UPT, UPT, UR5, 0x10, URZ ;  /* 0x0000001005057890 */ /* 0x000fe2000fffe0ff */
[----:B------:R-:W-:Y:S02]  /*0580*/  VIADD R26, R26, 0x10 ;  /* 0x000000101a1a7836 */ /* 0x000fe40000000000 */
[----:B------:R-:W1:Y:S01]  /*0590*/  LDS.128 R4, [R24+-0x10] ;  /* 0xfffff00018047984 */ /* 0x000e620000000c00 */
[----:B------:R-:W-:-:S03]  /*05a0*/  UISETP.NE.AND UP0, UPT, UR5, URZ, UPT ;  /* 0x000000ff0500728c */ /* 0x000fc6000bf05270 */
[----:B------:R-:W3:Y:S04]  /*05b0*/  LDS.128 R8, [R24] ;  /* 0x0000000018087984 */ /* 0x000ee80000000c00 */
[----:B------:R-:W4:Y:S04]  /*05c0*/  LDS.128 R12, [R24+0x10] ;  /* 0x00001000180c7984 */ /* 0x000f280000000c00 */
[----:B------:R5:W0:Y:S02]  /*05d0*/  LDS.64 R22, [R24+0x20] ;  /* 0x0000200018167984 */ /* 0x000a240000000a00 */
[----:B-----5:R-:W-:-:S02]  /*05e0*/  IADD3 R24, PT, PT, R24, 0x40, RZ ;  /* 0x0000004018187810 */ /* 0x020fc40007ffe0ff */
[----:B--2---:R-:W-:-:S04]  /*05f0*/  FMNMX3 R20, R27, R20, R21, !PT ;  /* 0x000000141b147276 */ /* 0x004fc80007800015 */
[----:B-1----:R-:W-:-:S04]  /*0600*/  FMNMX3 R4, R20, R4, R5, !PT ;  /* 0x0000000414047276 */ /* 0x002fc80007800005 */
[----:B------:R-:W-:-:S04]  /*0610*/  FMNMX3 R4, R4, R6, R7, !PT ;  /* 0x0000000604047276 */ /* 0x000fc80007800007 */
[----:B---3--:R-:W-:-:S04]  /*0620*/  FMNMX3 R4, R4, R8, R9, !PT ;  /* 0x0000000804047276 */ /* 0x008fc80007800009 */
[----:B------:R-:W-:-:S04]  /*0630*/  FMNMX3 R4, R4, R10, R11, !PT ;  /* 0x0000000a04047276 */ /* 0x000fc8000780000b */
[----:B----4-:R-:W-:-:S04]  /*0640*/  FMNMX3 R4, R4, R12, R13, !PT ;  /* 0x0000000c04047276 */ /* 0x010fc8000780000d */
[----:B------:R-:W-:-:S04]  /*0650*/  FMNMX3 R4, R4, R14, R15, !PT ;  /* 0x0000000e04047276 */ /* 0x000fc8000780000f */
[----:B0-----:R-:W-:Y:S01]  /*0660*/  FMNMX3 R27, R4, R22, R23, !PT ;  /* 0x00000016041b7276 */ /* 0x001fe20007800017 */
[----:B------:R-:W-:Y:S06]  /*0670*/  BRA.U UP0, `(.L_x_59) ;  /* 0xfffffffd00b87547 */ /* 0x000fec000b83ffff */
[----:B------:R-:W-:-:S07]  /*0680*/  VIADD R5, R26, 0x1 ;  /* 0x000000011a057836 */ /* 0x000fce0000000000 */
.L_x_58:
[----:B------:R-:W-:-:S09]  /*0690*/  UISETP.NE.AND UP0, UPT, UR6, URZ, UPT ;  /* 0x000000ff0600728c */ /* 0x000fd2000bf05270 */
[----:B------:R-:W-:Y:S05]  /*06a0*/  BRA.U !UP0, `(.L_x_57) ;  /* 0x0000000108a47547 */ /* 0x000fea000b800000 */
[----:B------:R-:W-:Y:S02]  /*06b0*/  UISETP.GE.U32.AND UP0, UPT, UR6, 0x8, UPT ;  /* 0x000000080600788c */ /* 0x000fe4000bf06070 */
[----:B------:R-:W-:-:S04]  /*06c0*/  ULOP3.LUT UR5, UR4, 0x7, URZ, 0xc0, !UPT ;  /* 0x0000000704057892 */ /* 0x000fc8000f8ec0ff */
[----:B------:R-:W-:-:S03]  /*06d0*/  UISETP.NE.AND UP1, UPT, UR5, URZ, UPT ;  /* 0x000000ff0500728c */ /* 0x000fc6000bf25270 */
[----:B------:R-:W-:Y:S08]  /*06e0*/  BRA.U !UP0, `(.L_x_60) ;  /* 0x0000000108387547 */ /* 0x000ff0000b800000 */
[C---:B------:R-:W-:Y:S01]  /*06f0*/  IMAD R4, R5.reuse, 0x4, R0 ;  /* 0x0000000405047824 */ /* 0x040fe200078e0200 */
[----:B------:R-:W-:-:S04]  /*0700*/  IADD3 R5, PT, PT, R5, 0x8, RZ ;  /* 0x0000000805057810 */ /* 0x000fc80007ffe0ff */
[----:B------:R-:W-:Y:S04]  /*0710*/  LDS R6, [R4+0x4] ;  /* 0x0000040004067984 */ /* 0x000fe80000000800 */
[----:B------:R-:W2:Y:S04]  /*0720*/  LDS R7, [R4+0x8] ;  /* 0x0000080004077984 */ /* 0x000ea80000000800 */
[----:B------:R-:W-:Y:S04]  /*0730*/  LDS R9, [R4+0xc] ;  /* 0x00000c0004097984 */ /* 0x000fe80000000800 */
[----:B------:R-:W1:Y:S04]  /*0740*/  LDS R8, [R4+0x10] ;  /* 0x0000100004087984 */ /* 0x000e680000000800 */
[----:B------:R-:W-:Y:S04]  /*0750*/  LDS R11, [R4+0x14] ;  /* 0x00001400040b7984 */ /* 0x000fe80000000800 */
[----:B------:R-:W3:Y:S04]  /*0760*/  LDS R10, [R4+0x18] ;  /* 0x00001800040a7984 */ /* 0x000ee80000000800 */
[----:B------:R-:W-:Y:S04]  /*0770*/  LDS R13, [R4+0x1c] ;  /* 0x00001c00040d7984 */ /* 0x000fe80000000800 */
[----:B------:R-:W4:Y:S01]  /*0780*/  LDS R12, [R4+0x20] ;  /* 0x00002000040c7984 */ /* 0x000f220000000800 */
[----:B--2---:R-:W-:-:S04]  /*0790*/  FMNMX3 R6, R27, R6, R7, !PT ;  /* 0x000000061b067276 */ /* 0x004fc80007800007 */
[----:B-1----:R-:W-:-:S04]  /*07a0*/  FMNMX3 R6, R6, R9, R8, !PT ;  /* 0x0000000906067276 */ /* 0x002fc80007800008 */
[----:B---3--:R-:W-:-:S04]  /*07b0*/  FMNMX3 R6, R6, R11, R10, !PT ;  /* 0x0000000b06067276 */ /* 0x008fc8000780000a */
[----:B----4-:R-:W-:-:S07]  /*07c0*/  FMNMX3 R27, R6, R13, R12, !PT ;  /* 0x0000000d061b7276 */ /* 0x010fce000780000c */
.L_x_60:
[----:B------:R-:W-:Y:S05]  /*07d0*/  BRA.U !UP1, `(.L_x_57) ;  /* 0x0000000109587547 */ /* 0x000fea000b800000 */
[----:B------:R-:W-:Y:S02]  /*07e0*/  UISETP.GE.U32.AND UP0, UPT, UR5, 0x4, UPT ;  /* 0x000000040500788c */ /* 0x000fe4000bf06070 */
[----:B------:R-:W-:-:S04]  /*07f0*/  ULOP3.LUT UR4, UR4, 0x3, URZ, 0xc0, !UPT ;  /* 0x0000000304047892 */ /* 0x000fc8000f8ec0ff */
[----:B------:R-:W-:-:S03]  /*0800*/  UISETP.NE.AND UP1, UPT, UR4, URZ, UPT ;  /* 0x000000ff0400728c */ /* 0x000fc6000bf25270 */
[----:B------:R-:W-:Y:S08]  /*0810*/  BRA.U !UP0, `(.L_x_61) ;  /* 0x0000000108207547 */ /* 0x000ff0000b800000 */
[C---:B------:R-:W-:Y:S02]  /*0820*/  IMAD R4, R5.reuse, 0x4, R0 ;  /* 0x0000000405047824 */ /* 0x040fe400078e0200 */
[----:B------:R-:W-:-:S03]  /*0830*/  VIADD R5, R5, 0x4 ;  /* 0x0000000405057836 */ /* 0x000fc60000000000 */
[----:B------:R-:W-:Y:S04]  /*0840*/  LDS R6, [R4+0x4] ;  /* 0x0000040004067984 */ /* 0x000fe80000000800 */
[----:B------:R-:W2:Y:S04]  /*0850*/  LDS R7, [R4+0x8] ;  /* 0x0000080004077984 */ /* 0x000ea80000000800 */
[----:B------:R-:W-:Y:S04]  /*0860*/  LDS R9, [R4+0xc] ;  /* 0x00000c0004097984 */ /* 0x000fe80000000800 */
[----:B------:R-:W1:Y:S01]  /*0870*/  LDS R8, [R4+0x10] ;  /* 0x0000100004087984 */ /* 0x000e620000000800 */
[----:B--2---:R-:W-:-:S04]  /*0880*/  FMNMX3 R6, R27, R6, R7, !PT ;  /* 0x000000061b067276 */ /* 0x004fc80007800007 */
[----:B-1----:R-:W-:-:S07]  /*0890*/  FMNMX3 R27, R6, R9, R8, !PT ;  /* 0x00000009061b7276 */ /* 0x002fce0007800008 */
.L_x_61:
[----:B------:R-:W-:Y:S05]  /*08a0*/  BRA.U !UP1, `(.L_x_57) ;  /* 0x0000000109247547 */ /* 0x000fea000b800000 */
[----:B------:R-:W-:Y:S01]  /*08b0*/  LEA R5, R5, R0, 0x2 ;  /* 0x0000000005057211 */ /* 0x000fe200078e10ff */
[----:B------:R-:W-:-:S04]  /*08c0*/  UIADD3 UR4, UPT, UPT, -UR4, URZ, URZ ;  /* 0x000000ff04047290 */ /* 0x000fc8000fffe1ff */
[----:B------:R-:W-:-:S08]  /*08d0*/  VIADD R5, R5, 0x4 ;  /* 0x0000000405057836 */ /* 0x000fd00000000000 */
.L_x_62:
[----:B------:R1:W2:Y:S01]  /*08e0*/  LDS R4, [R5] ;  /* 0x0000000005047984 */ /* 0x0002a20000000800 */
[----:B------:R-:W-:-:S04]  /*08f0*/  UIADD3 UR4, UPT, UPT, UR4, 0x1, URZ ;  /* 0x0000000104047890 */ /* 0x000fc8000fffe0ff */
[----:B------:R-:W-:Y:S01]  /*0900*/  UISETP.NE.AND UP0, UPT, UR4, URZ, UPT ;  /* 0x000000ff0400728c */ /* 0x000fe2000bf05270 */
[----:B-1----:R-:W-:Y:S01]  /*0910*/  VIADD R5, R5, 0x4 ;  /* 0x0000000405057836 */ /* 0x002fe20000000000 */
[----:B--2---:R-:W-:-:S07]  /*0920*/  FMNMX R27, R4, R27, !PT ;  /* 0x0000001b041b7209 */ /* 0x004fce0007800000 */
[----:B------:R-:W-:Y:S05]  /*0930*/  BRA.U UP0, `(.L_x_62) ;  /* 0xfffffffd00e87547 */ /* 0x000fea000b83ffff */
.L_x_57:
[----:B--2---:R1:W-:Y:S02]  /*0940*/  STS [R0], R27 ;  /* 0x0000001b00007388 */ /* 0x0043e40000000800 */
.L_x_56:
[----:B------:R-:W-:Y:S05]  /*0950*/  BSYNC.RECONVERGENT B0 ;  /* 0x0000000000007941 */ /* 0x000fea0003800200 */
.L_x_55:
[----:B------:R-:W-:Y:S01]  /*0960*/  BAR.SYNC.DEFER_BLOCKING 0x0 ;  /* 0x0000000000007b1d */ /* 0x000fe20000010000 */
[----:B------:R-:W-:Y:S01]  /*0970*/  MOV R5, 0x3bbb989d ;  /* 0x3bbb989d00057802 */ /* 0x000fe20000000f00 */
[----:B------:R-:W-:-:S04]  /*0980*/  IMAD.MOV.U32 R6, RZ, RZ, 0x437c0000 ;  /* 0x437c0000ff067424 */ /* 0x000fc800078e00ff */
[----:B------:R-:W-:Y:S01]  /*0990*/  BSSY.RECONVERGENT B0, `(.L_x_63) ;  /* 0x000005d000007945 */ /* 0x000fe20003800200 */
[----:B------:R-:W2:Y:S02]  /*09a0*/  LDS R4, [R0] ;  /* 0x0000000000047984 */ /* 0x000ea40000000800 */
[----:B--2---:R-:W-:-:S04]  /*09b0*/  FADD R4, R3, -R4 ;  /* 0x8000000403047221 */ /* 0x004fc80000000000 */
[----:B0-----:R-:W-:-:S04]  /*09c0*/  FFMA.SAT R3, R4, R5, 0.5 ;  /* 0x3f00000004037423 */ /* 0x001fc80000002005 */
[----:B------:R-:W-:-:S04]  /*09d0*/  FFMA.RM R3, R3, R6, 12582913 ;  /* 0x4b40000103037423 */ /* 0x000fc80000004006 */
[C---:B------:R-:W-:Y:S01]  /*09e0*/  FADD R5, R3.reuse, -12583039 ;  /* 0xcb40007f03057421 */ /* 0x040fe20000000000 */
[----:B------:R-:W-:-:S03]  /*09f0*/  IMAD.SHL.U32 R24, R3, 0x800000, RZ ;  /* 0x0080000003187824 */ /* 0x000fc600078e00ff */
[----:B------:R-:W-:-:S04]  /*0a00*/  FFMA R5, R4, 1.4426950216293334961, -R5 ;  /* 0x3fb8aa3b04057823 */ /* 0x000fc80000000805 */
[----:B------:R-:W-:-:S06]  /*0a10*/  FFMA R5, R4, 1.925963033500011079e-08, R5 ;  /* 0x32a5706004057823 */ /* 0x000fcc0000000005 */
[----:B------:R-:W0:Y:S02]  /*0a20*/  MUFU.EX2 R5, R5 ;  /* 0x0000000500057308 */ /* 0x000e240000000800 */
[----:B0-----:R-:W-:-:S05]  /*0a30*/  FMUL R24, R24, R5 ;  /* 0x0000000518187220 */ /* 0x001fca0000400000 */
[----:B------:R0:W-:Y:S01]  /*0a40*/  STS [R25+0x4], R24 ;  /* 0x0000041819007388 */ /* 0x0001e20000000800 */
[----:B------:R-:W-:Y:S06]  /*0a50*/  BAR.SYNC.DEFER_BLOCKING 0x0 ;  /* 0x0000000000007b1d */ /* 0x000fec0000010000 */
[----:B------:R-:W-:Y:S05]  /*0a60*/  @P0 BRA `(.L_x_64) ;  /* 0x00000004003c0947 */ /* 0x000fea0003800000 */
[----:B------:R-:W-:Y:S01]  /*0a70*/  UISETP.GE.U32.AND UP1, UPT, UR36, 0x10, UPT ;  /* 0x000000102400788c */ /* 0x000fe2000bf26070 */
[----:B------:R-:W-:Y:S01]  /*0a80*/  HFMA2 R20, -RZ, RZ, 0, 0 ;  /* 0x00000000ff147431 */ /* 0x000fe200000001ff */
[----:B------:R-:W-:Y:S01]  /*0a90*/  ULOP3.LUT UR5, UR36, 0xf, URZ, 0xc0, !UPT ;  /* 0x0000000f24057892 */ /* 0x000fe2000f8ec0ff */
[----:B------:R-:W-:-:S03]  /*0aa0*/  IMAD.MOV.U32 R3, RZ, RZ, RZ ;  /* 0x000000ffff037224 */ /* 0x000fc600078e00ff */
[----:B------:R-:W-:-:S03]  /*0ab0*/  UISETP.NE.AND UP0, UPT, UR5, URZ, UPT ;  /* 0x000000ff0500728c */ /* 0x000fc6000bf05270 */
[----:B------:R-:W-:Y:S08]  /*0ac0*/  BRA.U !UP1, `(.L_x_65) ;  /* 0x00000001097c7547 */ /* 0x000ff0000b800000 */
[----:B------:R-:W-:Y:S01]  /*0ad0*/  ULOP3.LUT UR6, UR36, 0x7f0, URZ, 0xc0, !UPT ;  /* 0x000007f024067892 */ /* 0x000fe2000f8ec0ff */
[----:B0-----:R-:W-:Y:S01]  /*0ae0*/  VIADD R25, R0, 0x20 ;  /* 0x0000002000197836 */ /* 0x001fe20000000000 */
[----:B------:R-:W-:Y:S01]  /*0af0*/  ULOP3.LUT UR4, UR36, 0xfffffff0, URZ, 0xc0, !UPT ;  /* 0xfffffff024047892 */ /* 0x000fe2000f8ec0ff */
[----:B------:R-:W-:-:S03]  /*0b00*/  MOV R20, RZ ;  /* 0x000000ff00147202 */ /* 0x000fc60000000f00 */
[----:B------:R-:W-:Y:S01]  /*0b10*/  IMAD.U32 R3, RZ, RZ, UR6 ;  /* 0x00000006ff037e24 */ /* 0x000fe2000f8e00ff */
[----:B------:R-:W-:-:S12]  /*0b20*/  UIADD3 UR4, UPT, UPT, -UR4, URZ, URZ ;  /* 0x000000ff04047290 */ /* 0x000fd8000fffe1ff */
.L_x_66:
[----:B------:R-:W0:Y:S01]  /*0b30*/  LDS.128 R4, [R25+-0x20] ;  /* 0xffffe00019047984 */ /* 0x000e220000000c00 */
[----:B------:R-:W-:-:S03]  /*0b40*/  UIADD3 UR4, UPT, UPT, UR4, 0x10, URZ ;  /* 0x0000001004047890 */ /* 0x000fc6000fffe0ff */
[----:B------:R-:W2:Y:S01]  /*0b50*/  LDS.128 R8, [R25+-0x10] ;  /* 0xfffff00019087984 */ /* 0x000ea20000000c00 */
[----:B------:R-:W-:-:S03]  /*0b60*/  UISETP.NE.AND UP1, UPT, UR4, URZ, UPT ;  /* 0x000000ff0400728c */ /* 0x000fc6000bf25270 */
[----:B------:R-:W3:Y:S01]  /*0b70*/  LDS.128 R12, [R25] ;  /* 0x00000000190c7984 */ /* 0x000ee20000000c00 */
[----:B0-----:R-:W-:-:S03]  /*0b80*/  FADD R5, R5, R20 ;  /* 0x0000001405057221 */ /* 0x001fc60000000000 */
[----:B------:R-:W0:Y:S01]  /*0b90*/  LDS.128 R20, [R25+0x10] ;  /* 0x0000100019147984 */ /* 0x000e220000000c00 */
[----:B------:R-:W-:-:S03]  /*0ba0*/  FADD R6, R5, R6 ;  /* 0x0000000605067221 */ /* 0x000fc60000000000 */
[----:B------:R4:W5:Y:S01]  /*0bb0*/  LDS R5, [R25+0x20] ;  /* 0x0000200019057984 */ /* 0x0009620000000800 */
[----:B------:R-:W-:-:S04]  /*0bc0*/  FADD R7, R6, R7 ;  /* 0x0000000706077221 */ /* 0x000fc80000000000 */
[----:B--2---:R-:W-:Y:S01]  /*0bd0*/  FADD R8, R7, R8 ;  /* 0x0000000807087221 */ /* 0x004fe20000000000 */
[----:B----4-:R-:W-:-:S03]  /*0be0*/  VIADD R25, R25, 0x40 ;  /* 0x0000004019197836 */ /* 0x010fc60000000000 */
[----:B------:R-:W-:-:S04]  /*0bf0*/  FADD R9, R9, R8 ;  /* 0x0000000809097221 */ /* 0x000fc80000000000 */
[----:B------:R-:W-:-:S04]  /*0c00*/  FADD R10, R10, R9 ;  /* 0x000000090a0a7221 */ /* 0x000fc80000000000 */
[----:B------:R-:W-:-:S04]  /*0c10*/  FADD R11, R11, R10 ;  /* 0x0000000a0b0b7221 */ /* 0x000fc80000000000 */
[----:B---3--:R-:W-:-:S04]  /*0c20*/  FADD R12, R11, R12 ;  /* 0x0000000c0b0c7221 */ /* 0x008fc80000000000 */
[----:B------:R-:W-:-:S04]  /*0c30*/  FADD R13, R13, R12 ;  /* 0x0000000c0d0d7221 */ /* 0x000fc80000000000 */
[----:B------:R-:W-:-:S04]  /*0c40*/  FADD R14, R14, R13 ;  /* 0x0000000d0e0e7221 */ /* 0x000fc80000000000 */
[----:B------:R-:W-:-:S04]  /*0c50*/  FADD R15, R15, R14 ;  /* 0x0000000e0f0f7221 */ /* 0x000fc80000000000 */
[----:B0-----:R-:W-:-:S04]  /*0c60*/  FADD R20, R15, R20 ;  /* 0x000000140f147221 */ /* 0x001fc80000000000 */
[----:B------:R-:W-:-:S04]  /*0c70*/  FADD R21, R21, R20 ;  /* 0x0000001415157221 */ /* 0x000fc80000000000 */
[----:B------:R-:W-:-:S04]  /*0c80*/  FADD R22, R22, R21 ;  /* 0x0000001516167221 */ /* 0x000fc80000000000 */
[----:B------:R-:W-:-:S04]  /*0c90*/  FADD R22, R23, R22 ;  /* 0x0000001617167221 */ /* 0x000fc80000000000 */
[----:B-----5:R-:W-:Y:S01]  /*0ca0*/  FADD R20, R22, R5 ;  /* 0x0000000516147221 */ /* 0x020fe20000000000 */
[----:B------:R-:W-:Y:S06]  /*0cb0*/  BRA.U UP1, `(.L_x_66) ;  /* 0xfffffffd019c7547 */ /* 0x000fec000b83ffff */
.L_x_65:
[----:B------:R-:W-:Y:S05]  /*0cc0*/  BRA.U !UP0, `(.L_x_67) ;  /* 0x0000000108a07547 */ /* 0x000fea000b800000 */
[----:B------:R-:W-:Y:S02]  /*0cd0*/  UISETP.GE.U32.AND UP0, UPT, UR5, 0x8, UPT ;  /* 0x000000080500788c */ /* 0x000fe4000bf06070 */
[----:B------:R-:W-:-:S04]  /*0ce0*/  ULOP3.LUT UR6, UR36, 0x7, URZ, 0xc0, !UPT ;  /* 0x0000000724067892 */ /* 0x000fc8000f8ec0ff */
[----:B------:R-:W-:-:S03]  /*0cf0*/  UISETP.NE.AND UP1, UPT, UR6, URZ, UPT ;  /* 0x000000ff0600728c */ /* 0x000fc6000bf25270 */
[----:B------:R-:W-:Y:S08]  /*0d00*/  BRA.U !UP0, `(.L_x_68) ;  /* 0x0000000108347547 */ /* 0x000ff0000b800000 */
[C---:B------:R-:W-:Y:S01]  /*0d10*/  LEA R12, R3.reuse, R0, 0x2 ;  /* 0x00000000030c7211 */ /* 0x040fe200078e10ff */
[----:B------:R-:W-:-:S04]  /*0d20*/  VIADD R3, R3, 0x8 ;  /* 0x0000000803037836 */ /* 0x000fc80000000000 */
[----:B------:R-:W2:Y:S04]  /*0d30*/  LDS.128 R4, [R12] ;  /* 0x000000000c047984 */ /* 0x000ea80000000c00 */
[----:B------:R-:W3:Y:S04]  /*0d40*/  LDS.128 R8, [R12+0x10] ;  /* 0x000010000c087984 */ /* 0x000ee80000000c00 */
[----:B------:R-:W4:Y:S01]  /*0d50*/  LDS R13, [R12+0x20] ;  /* 0x000020000c0d7984 */ /* 0x000f220000000800 */
[----:B--2---:R-:W-:-:S04]  /*0d60*/  FADD R5, R20, R5 ;  /* 0x0000000514057221 */ /* 0x004fc80000000000 */
[----:B------:R-:W-:-:S04]  /*0d70*/  FADD R6, R5, R6 ;  /* 0x0000000605067221 */ /* 0x000fc80000000000 */
[----:B------:R-:W-:-:S04]  /*0d80*/  FADD R7, R6, R7 ;  /* 0x0000000706077221 */ /* 0x000fc80000000000 */
[----:B---3--:R-:W-:-:S04]  /*0d90*/  FADD R8, R7, R8 ;  /* 0x0000000807087221 */ /* 0x008fc80000000000 */
[----:B------:R-:W-:-:S04]  /*0da0*/  FADD R9, R8, R9 ;  /* 0x0000000908097221 */ /* 0x000fc80000000000 */
[----:B------:R-:W-:-:S04]  /*0db0*/  FADD R10, R9, R10 ;  /* 0x0000000a090a7221 */ /* 0x000fc80000000000 */
[----:B------:R-:W-:-:S04]  /*0dc0*/  FADD R10, R10, R11 ;  /* 0x0000000b0a0a7221 */ /* 0x000fc80000000000 */
[----:B----4-:R-:W-:-:S07]  /*0dd0*/  FADD R20, R10, R13 ;  /* 0x0000000d0a147221 */ /* 0x010fce0000000000 */
.L_x_68:
[----:B------:R-:W-:Y:S05]  /*0de0*/  BRA.U !UP1, `(.L_x_67) ;  /* 0x0000000109587547 */ /* 0x000fea000b800000 */
[----:B------:R-:W-:Y:S02]  /*0df0*/  UISETP.GE.U32.AND UP0, UPT, UR6, 0x4, UPT ;  /* 0x000000040600788c */ /* 0x000fe4000bf06070 */
[----:B------:R-:W-:-:S04]  /*0e00*/  ULOP3.LUT UR4, UR36, 0x3, URZ, 0xc0, !UPT ;  /* 0x0000000324047892 */ /* 0x000fc8000f8ec0ff */
[----:B------:R-:W-:-:S03]  /*0e10*/  UISETP.NE.AND UP1, UPT, UR4, URZ, UPT ;  /* 0x000000ff0400728c */ /* 0x000fc6000bf25270 */
[----:B------:R-:W-:Y:S08]  /*0e20*/  BRA.U !UP0, `(.L_x_69) ;  /* 0x0000000108207547 */ /* 0x000ff0000b800000 */
[C---:B------:R-:W-:Y:S01]  /*0e30*/  IMAD R8, R3.reuse, 0x4, R0 ;  /* 0x0000000403087824 */ /* 0x040fe200078e0200 */
[----:B------:R-:W-:-:S04]  /*0e40*/  IADD3 R3, PT, PT, R3, 0x4, RZ ;  /* 0x0000000403037810 */ /* 0x000fc80007ffe0ff */
[----:B------:R-:W2:Y:S04]  /*0e50*/  LDS.128 R4, [R8] ;  /* 0x0000000008047984 */ /* 0x000ea80000000c00 */
[----:B------:R-:W3:Y:S01]  /*0e60*/  LDS R9, [R8+0x10] ;  /* 0x0000100008097984 */ /* 0x000ee20000000800 */
[----:B--2---:R-:W-:-:S04]  /*0e70*/  FADD R5, R20, R5 ;  /* 0x0000000514057221 */ /* 0x004fc80000000000 */
[----:B------:R-:W-:-:S04]  /*0e80*/  FADD R6, R5, R6 ;  /* 0x0000000605067221 */ /* 0x000fc80000000000 */
[----:B------:R-:W-:-:S04]  /*0e90*/  FADD R6, R6, R7 ;  /* 0x0000000706067221 */ /* 0x000fc80000000000 */
[----:B---3--:R-:W-:-:S07]  /*0ea0*/  FADD R20, R6, R9 ;  /* 0x0000000906147221 */ /* 0x008fce0000000000 */
.L_x_69:
[----:B------:R-:W-:Y:S05]  /*0eb0*/  BRA.U !UP1, `(.L_x_67) ;  /* 0x0000000109247547 */ /* 0x000fea000b800000 */
[----:B------:R-:W-:Y:S01]  /*0ec0*/  IMAD R3, R3, 0x4, R0 ;  /* 0x0000000403037824 */ /* 0x000fe200078e0200 */
[----:B------:R-:W-:-:S03]  /*0ed0*/  UIADD3 UR4, UPT, UPT, -UR4, URZ, URZ ;  /* 0x000000ff04047290 */ /* 0x000fc6000fffe1ff */
[----:B------:R-:W-:-:S09]  /*0ee0*/  VIADD R3, R3, 0x4 ;  /* 0x0000000403037836 */ /* 0x000fd20000000000 */
.L_x_70:
[----:B------:R2:W3:Y:S01]  /*0ef0*/  LDS R5, [R3] ;  /* 0x0000000003057984 */ /* 0x0004e20000000800 */
[----:B------:R-:W-:-:S04]  /*0f00*/  UIADD3 UR4, UPT, UPT, UR4, 0x1, URZ ;  /* 0x0000000104047890 */ /* 0x000fc8000fffe0ff */
[----:B------:R-:W-:Y:S01]  /*0f10*/  UISETP.NE.AND UP0, UPT, UR4, URZ, UPT ;  /* 0x000000ff0400728c */ /* 0x000fe2000bf05270 */
[----:B--2---:R-:W-:Y:S01]  /*0f20*/  IADD3 R3, PT, PT, R3, 0x4, RZ ;  /* 0x0000000403037810 */ /* 0x004fe20007ffe0ff */
[----:B---3--:R-:W-:-:S07]  /*0f30*/  FADD R20, R5, R20 ;  /* 0x0000001405147221 */ /* 0x008fce0000000000 */
[----:B------:R-:W-:Y:S05]  /*0f40*/  BRA.U UP0, `(.L_x_70) ;  /* 0xfffffffd00e87547 */ /* 0x000fea000b83ffff */
.L_x_67:
[----:B------:R2:W-:Y:S02]  /*0f50*/  STS [R0], R20 ;  /* 0x0000001400007388 */ /* 0x0005e40000000800 */
.L_x_64:
[----:B------:R-:W-:Y:S05]  /*0f60*/  BSYNC.RECONVERGENT B0 ;  /* 0x0000000000007941 */ /* 0x000fea0003800200 */
.L_x_63:
[----:B------:R-:W-:Y:S06]  /*0f70*/  BAR.SYNC.DEFER_BLOCKING 0x0 ;  /* 0x0000000000007b1d */ /* 0x000fec0000010000 */
[----:B------:R-:W-:Y:S01]  /*0f80*/  BSSY.RECONVERGENT B0, `(.L_x_71) ;  /* 0x000000d000007945 */ /* 0x000fe20003800200 */
[----:B------:R-:W3:Y:S02]  /*0f90*/  LDS R3, [R0] ;  /* 0x0000000000037984 */ /* 0x000ee40000000800 */
[----:B---3--:R-:W3:Y:S08]  /*0fa0*/  MUFU.RCP R4, R3 ;  /* 0x0000000300047308 */ /* 0x008ef00000001000 */
[----:B------:R-:W4:Y:S01]  /*0fb0*/  FCHK P0, R24, R3 ;  /* 0x0000000318007302 */ /* 0x000f220000000000 */
[----:B---3--:R-:W-:-:S04]  /*0fc0*/  FFMA R5, -R3, R4, 1 ;  /* 0x3f80000003057423 */ /* 0x008fc80000000104 */
[----:B------:R-:W-:-:S04]  /*0fd0*/  FFMA R5, R4, R5, R4 ;  /* 0x0000000504057223 */ /* 0x000fc80000000004 */
[----:B------:R-:W-:-:S04]  /*0fe0*/  FFMA R4, R24, R5, RZ ;  /* 0x0000000518047223 */ /* 0x000fc800000000ff */
[----:B------:R-:W-:-:S04]  /*0ff0*/  FFMA R6, -R3, R4, R24 ;  /* 0x0000000403067223 */ /* 0x000fc80000000118 */
[----:B------:R-:W-:Y:S01]  /*1000*/  FFMA R23, R5, R6, R4 ;  /* 0x0000000605177223 */ /* 0x000fe20000000004 */
[----:B----4-:R-:W-:Y:S06]  /*1010*/  @!P0 BRA `(.L_x_72) ;  /* 0x00000000000c8947 */ /* 0x010fec0003800000 */
[----:B------:R-:W-:-:S07]  /*1020*/  MOV R4, 0x1040 ;  /* 0x0000104000047802 */ /* 0x000fce0000000f00 */
[----:B012---:R-:W-:Y:S05]  /*1030*/  CALL.REL.NOINC `($__internal_2_$__cuda_sm3x_div_rn_noftz_f32_slowpath) ;  /* 0x0000000000687944 */ /* 0x007fea0003c00000 */
[----:B------:R-:W-:-:S07]  /*1040*/  IMAD.MOV.U32 R23, RZ, RZ, R0 ;  /* 0x000000ffff177224 */ /* 0x000fce00078e0000 */
.L_x_72:
[----:B------:R-:W-:Y:S05]  /*1050*/  BSYNC.RECONVERGENT B0 ;  /* 0x0000000000007941 */ /* 0x000fea0003800200 */
.L_x_71:
[----:B------:R-:W-:Y:S01]  /*1060*/  ISETP.NE.AND P0, PT, R2, RZ, PT ;  /* 0x000000ff0200720c */ /* 0x000fe20003f05270 */
[----:B------:R-:W-:-:S12]  /*1070*/  BSSY.RECONVERGENT B6, `(.L_x_73) ;  /* 0x0000012000067945 */ /* 0x000fd80003800200 */
[----:B------:R-:W-:Y:S05]  /*1080*/  @P0 BRA `(.L_x_74) ;  /* 0x0000000000400947 */ /* 0x000fea0003800000 */
[----:B------:R-:W-:Y:S01]  /*1090*/  MOV R2, 0x0 ;  /* 0x0000000000027802 */ /* 0x000fe20000000f00 */
[----:B------:R-:W3:Y:S01]  /*10a0*/  LDCU.64 UR4, c[0x4][0xe0] ;  /* 0x01001c00ff0477ac */ /* 0x000ee20008000a00 */
[----:B------:R-:W-:Y:S02]  /*10b0*/  HFMA2 R12, -RZ, RZ, 0, 5.9604644775390625e-08 ;  /* 0x00000001ff0c7431 */ /* 0x000fe400000001ff */
[----:B------:R-:W-:Y:S01]  /*10c0*/  IMAD.MOV.U32 R8, RZ, RZ, 0x8a ;  /* 0x0000008aff087424 */ /* 0x000fe200078e00ff */
[----:B------:R-:W4:Y:S01]  /*10d0*/  LDCU.64 UR6, c[0x4][0xa0] ;  /* 0x01001400ff0677ac */ /* 0x000f220008000a00 */
[----:B------:R-:W0:Y:S01]  /*10e0*/  LDC.64 R2, c[0x4][R2] ;  /* 0x0100000002027b82 */ /* 0x000e220000000a00 */
[----:B------:R-:W-:Y:S01]  /*10f0*/  IMAD.MOV.U32 R13, RZ, RZ, RZ ;  /* 0x000000ffff0d7224 */ /* 0x000fe200078e00ff */
[----:B------:R-:W5:Y:S01]  /*1100*/  LDCU.64 UR8, c[0x4][0x58] ;  /* 0x01000b00ff0877ac */ /* 0x000f620008000a00 */
[----:B---3--:R-:W-:Y:S01]  /*1110*/  IMAD.U32 R4, RZ, RZ, UR4 ;  /* 0x00000004ff047e24 */ /* 0x008fe2000f8e00ff */
[----:B------:R-:W-:Y:S01]  /*1120*/  MOV R5, UR5 ;  /* 0x0000000500057c02 */ /* 0x000fe20008000f00 */
[----:B----4-:R-:W-:-:S02]  /*1130*/  IMAD.U32 R6, RZ, RZ, UR6 ;  /* 0x00000006ff067e24 */ /* 0x010fc4000f8e00ff */
[----:B------:R-:W-:Y:S01]  /*1140*/  IMAD.U32 R7, RZ, RZ, UR7 ;  /* 0x00000007ff077e24 */ /* 0x000fe2000f8e00ff */
[----:B-----5:R-:W-:Y:S01]  /*1150*/  MOV R10, UR8 ;  /* 0x00000008000a7c02 */ /* 0x020fe20008000f00 */
[----:B------:R-:W-:-:S07]  /*1160*/  IMAD.U32 R11, RZ, RZ, UR9 ;  /* 0x00000009ff0b7e24 */ /* 0x000fce000f8e00ff */
[----:B--2---:R-:W-:-:S07]  /*1170*/  LEPC R20, `(.L_x_74) ;  /* 0x000000001014794e */ /* 0x004fce0000000000 */
[----:B01----:R-:W-:Y:S05]  /*1180*/  CALL.ABS.NOINC R2 ;  /* 0x0000000002007343 */ /* 0x003fea0003c00000 */
.L_x_74:
[----:B------:R-:W-:Y:S05]  /*1190*/  BSYNC.RECONVERGENT B6 ;  /* 0x0000000000067941 */ /* 0x000fea0003800200 */
.L_x_73:
[----:B------:R-:W-:Y:S02]  /*11a0*/  R2UR UR4, R16 ;  /* 0x00000000100472ca */ /* 0x000fe400000e0000 */
[----:B------:R-:W-:-:S13]  /*11b0*/  R2UR UR5, R17 ;  /* 0x00000000110572ca */ /* 0x000fda00000e0000 */
[----:B------:R-:W-:Y:S01]  /*11c0*/  STG.E desc[UR4][R18.64], R23 ;  /* 0x0000001712007986 */ /* 0x000fe2000c101904 */
[----:B------:R-:W-:Y:S05]  /*11d0*/  EXIT ;  /* 0x000000000000794d */ /* 0x000fea0003800000 */
        .weak           $__internal_2_$__cuda_sm3x_div_rn_noftz_f32_slowpath
        .type           $__internal_2_$__cuda_sm3x_div_rn_noftz_f32_slowpath,@function
        .size           $__internal_2_$__cuda_sm3x_div_rn_noftz_f32_slowpath,(.L_x_167 - $__internal_2_$__cuda_sm3x_div_rn_noftz_f32_slowpath)
$__internal_2_$__cuda_sm3x_div_rn_noftz_f32_slowpath:
[--C-:B------:R-:W-:Y:S01]  /*11e0*/  SHF.R.U32.HI R6, RZ, 0x17, R3.reuse ;  /* 0x00000017ff067819 */ /* 0x100fe20000011603 */
[----:B------:R-:W-:Y:S01]  /*11f0*/  BSSY.RECONVERGENT B1, `(.L_x_75) ;  /* 0x0000064000017945 */ /* 0x000fe20003800200 */
[--C-:B------:R-:W-:Y:S01]  /*1200*/  SHF.R.U32.HI R0, RZ, 0x17, R24.reuse ;  /* 0x00000017ff007819 */ /* 0x100fe20000011618 */
[----:B------:R-:W-:Y:S01]  /*1210*/  IMAD.MOV.U32 R7, RZ, RZ, R24 ;  /* 0x000000ffff077224 */ /* 0x000fe200078e0018 */
[----:B------:R-:W-:Y:S01]  /*1220*/  LOP3.LUT R6, R6, 0xff, RZ, 0xc0, !PT ;  /* 0x000000ff06067812 */ /* 0x000fe200078ec0ff */
[----:B------:R-:W-:Y:S01]  /*1230*/  IMAD.MOV.U32 R8, RZ, RZ, R3 ;  /* 0x000000ffff087224 */ /* 0x000fe200078e0003 */
[----:B------:R-:W-:-:S03]  /*1240*/  LOP3.LUT R0, R0, 0xff, RZ, 0xc0, !PT ;  /* 0x000000ff00007812 */ /* 0x000fc600078ec0ff */
[----:B------:R-:W-:Y:S01]  /*1250*/  VIADD R10, R6, 0xffffffff ;  /* 0xffffffff060a7836 */ /* 0x000fe20000000000 */
[----:B------:R-:W-:-:S04]  /*1260*/  IADD3 R9, PT, PT, R0, -0x1, RZ ;  /* 0xffffffff00097810 */ /* 0x000fc80007ffe0ff */
[----:B------:R-:W-:-:S04]  /*1270*/  ISETP.GT.U32.AND P0, PT, R10, 0xfd, PT ;  /* 0x000000fd0a00780c */ /* 0x000fc80003f04070 */
[----:B------:R-:W-:-:S13]  /*1280*/  ISETP.GT.U32.OR P0, PT, R9, 0xfd, P0 ;  /* 0x000000fd0900780c */ /* 0x000fda0000704470 */
[----:B------:R-:W-:Y:S01]  /*1290*/  @!P0 MOV R5, RZ ;  /* 0x000000ff00058202 */ /* 0x000fe20000000f00 */
        /* <DEDUP_REMOVED lines=19> */
[----:B------:R-:W-:Y:S02]  /*13d0*/  @P0 IMAD.MOV.U32 R5, RZ, RZ, RZ ;  /* 0x000000ffff050224 */ /* 0x000fe400078e00ff */
[----:B------:R-:W-:Y:S01]  /*13e0*/  @!P0 FFMA R7, R24, 1.84467440737095516160e+19, RZ ;  /* 0x5f80000018078823 */ /* 0x000fe200000000ff */
[----:B------:R-:W-:Y:S02]  /*13f0*/  @!P0 IMAD.MOV.U32 R5, RZ, RZ, -0x40 ;  /* 0xffffffc0ff058424 */ /* 0x000fe400078e00ff */
[----:B------:R-:W-:-:S03]  /*1400*/  @!P1 FFMA R8, R3, 1.84467440737095516160e+19, RZ ;  /* 0x5f80000003089823 */ /* 0x000fc600000000ff */
[----:B------:R-:W-:-:S07]  /*1410*/  @!P1 IADD3 R5, PT, PT, R5, 0x40, RZ ;  /* 0x0000004005059810 */ /* 0x000fce0007ffe0ff */
.L_x_76:
[----:B------:R-:W-:Y:S01]  /*1420*/  LEA R3, R6, 0xc0800000, 0x17 ;  /* 0xc080000006037811 */ /* 0x000fe200078eb8ff */
[----:B------:R-:W-:Y:S04]  /*1430*/  BSSY.RECONVERGENT B2, `(.L_x_81) ;  /* 0x0000036000027945 */ /* 0x000fe80003800200 */
[----:B------:R-:W-:Y:S01]  /*1440*/  IMAD.IADD R8, R8, 0x1, -R3 ;  /* 0x0000000108087824 */ /* 0x000fe200078e0a03 */
[----:B------:R-:W-:-:S03]  /*1450*/  IADD3 R3, PT, PT, R0, -0x7f, RZ ;  /* 0xffffff8100037810 */ /* 0x000fc60007ffe0ff */
[----:B------:R-:W0:Y:S01]  /*1460*/  MUFU.RCP R9, R8 ;  /* 0x0000000800097308 */ /* 0x000e220000001000 */
[----:B------:R-:W-:Y:S01]  /*1470*/  FADD.FTZ R11, -R8, -RZ ;  /* 0x800000ff080b7221 */ /* 0x000fe20000010100 */
[C---:B------:R-:W-:Y:S01]  /*1480*/  IMAD R0, R3.reuse, -0x800000, R7 ;  /* 0xff80000003007824 */ /* 0x040fe200078e0207 */
[----:B------:R-:W-:-:S05]  /*1490*/  IADD3 R6, PT, PT, R3, 0x7f, -R6 ;  /* 0x0000007f03067810 */ /* 0x000fca0007ffe806 */
[----:B------:R-:W-:Y:S02]  /*14a0*/  IMAD.IADD R6, R6, 0x1, R5 ;  /* 0x0000000106067824 */ /* 0x000fe400078e0205 */
[----:B0-----:R-:W-:-:S04]  /*14b0*/  FFMA R10, R9, R11, 1 ;  /* 0x3f800000090a7423 */ /* 0x001fc8000000000b */
        /* <DEDUP_REMOVED lines=20> */
[C---:B------:R-:W-:Y:S01]  /*1600*/  IADD3 R8, PT, PT, R9.reuse, 0x20, RZ ;  /* 0x0000002009087810 */ /* 0x040fe20007ffe0ff */
[CCC-:B------:R-:W-:Y:S01]  /*1610*/  FFMA.RM R6, R12.reuse, R10.reuse, R7.reuse ;  /* 0x0000000a0c067223 */ /* 0x1c0fe20000004007 */
[----:B------:R-:W-:Y:S02]  /*1620*/  ISETP.NE.AND P2, PT, R9, RZ, PT ;  /* 0x000000ff0900720c */ /* 0x000fe40003f45270 */
[----:B------:R-:W-:Y:S01]  /*1630*/  LOP3.LUT R5, R3, 0x7fffff, RZ, 0xc0, !PT ;  /* 0x007fffff03057812 */ /* 0x000fe200078ec0ff */
[----:B------:R-:W-:Y:S01]  /*1640*/  FFMA.RP R3, R12, R10, R7 ;  /* 0x0000000a0c037223 */ /* 0x000fe20000008007 */
[----:B------:R-:W-:Y:S01]  /*1650*/  IMAD.MOV R7, RZ, RZ, -R9 ;  /* 0x000000ffff077224 */ /* 0x000fe200078e0a09 */
[----:B------:R-:W-:Y:S02]  /*1660*/  ISETP.NE.AND P1, PT, R9, RZ, PT ;  /* 0x000000ff0900720c */ /* 0x000fe40003f25270 */
        /* <DEDUP_REMOVED lines=14> */
.L_x_83:
[----:B------:R-:W-:-:S04]  /*1750*/  LOP3.LUT R0, R0, 0x80000000, RZ, 0xc0, !PT ;  /* 0x8000000000007812 */ /* 0x000fc800078ec0ff */
[----:B------:R-:W-:Y:S01]  /*1760*/  LOP3.LUT R0, R0, 0x7f800000, RZ, 0xfc, !PT ;  /* 0x7f80000000007812 */ /* 0x000fe200078efcff */
[----:B------:R-:W-:Y:S06]  /*1770*/  BRA `(.L_x_84) ;  /* 0x0000000000047947 */ /* 0x000fec0003800000 */
.L_x_82:
[----:B------:R-:W-:-:S07]  /*1780*/  IMAD R0, R6, 0x800000, R0 ;  /* 0x0080000006007824 */ /* 0x000fce00078e0200 */
.L_x_84:
[----:B------:R-:W-:Y:S05]  /*1790*/  BSYNC.RECONVERGENT B2 ;  /* 0x0000000000027941 */ /* 0x000fea0003800200 */
.L_x_81:
[----:B------:R-:W-:Y:S05]  /*17a0*/  BRA `(.L_x_85) ;  /* 0x0000000000207947 */ /* 0x000fea0003800000 */
.L_x_80:
[----:B------:R-:W-:-:S04]  /*17b0*/  LOP3.LUT R0, R8, 0x80000000, R7, 0x48, !PT ;  /* 0x8000000008007812 */ /* 0x000fc800078e4807 */
[----:B------:R-:W-:Y:S01]  /*17c0*/  LOP3.LUT R0, R0, 0x7f800000, RZ, 0xfc, !PT ;  /* 0x7f80000000007812 */ /* 0x000fe200078efcff */
[----:B------:R-:W-:Y:S06]  /*17d0*/  BRA `(.L_x_85) ;  /* 0x0000000000147947 */ /* 0x000fec0003800000 */
.L_x_79:
[----:B------:R-:W-:Y:S01]  /*17e0*/  LOP3.LUT R0, R8, 0x80000000, R7, 0x48, !PT ;  /* 0x8000000008007812 */ /* 0x000fe200078e4807 */
[----:B------:R-:W-:Y:S06]  /*17f0*/  BRA `(.L_x_85) ;  /* 0x00000000000c7947 */ /* 0x000fec0003800000 */
.L_x_78:
[----:B------:R-:W0:Y:S01]  /*1800*/  MUFU.RSQ R0, -QNAN ;  /* 0xffc0000000007908 */ /* 0x000e220000001400 */
[----:B------:R-:W-:Y:S05]  /*1810*/  BRA `(.L_x_85) ;  /* 0x0000000000047947 */ /* 0x000fea0003800000 */
.L_x_77:
[----:B------:R-:W-:-:S07]  /*1820*/  FADD.FTZ R0, R24, R3 ;  /* 0x0000000318007221 */ /* 0x000fce0000010000 */
.L_x_85:
[----:B------:R-:W-:Y:S05]  /*1830*/  BSYNC.RECONVERGENT B1 ;  /* 0x0000000000017941 */ /* 0x000fea0003800200 */
.L_x_75:
[----:B------:R-:W-:-:S04]  /*1840*/  HFMA2 R5, -RZ, RZ, 0, 0 ;  /* 0x00000000ff057431 */ /* 0x000fc800000001ff */
[----:B0-----:R-:W-:Y:S05]  /*1850*/  RET.REL.NODEC R4 `(_Z13softmaxKernelN13neuralnetwork4cuda17LayerBatchOutputsE) ;  /* 0xffffffe404e87950 */ /* 0x001fea0003c3ffff */
.L_x_86:
        /* <DEDUP_REMOVED lines=10> */
.L_x_167:


//--------------------- .text._Z14gradientKernelN13neuralnetwork4cuda16LayerBatchDeltasENS0_17LayerBatchOutputsENS0_12LayerWeightsEj --------------------------
	.section	.text._Z14gradientKernelN13neuralnetwork4cuda16LayerBatchDeltasENS0_17LayerBatchOutputsENS0_12LayerWeightsEj,"ax",@progbits
	.align	128
        .global         _Z14gradientKernelN13neuralnetwork4cuda16LayerBatchDeltasENS0_17LayerBatchOutputsENS0_12LayerWeightsEj
        .type           _Z14gradientKernelN13neuralnetwork4cuda16LayerBatchDeltasENS0_17LayerBatchOutputsENS0_12LayerWeightsEj,@function
        .size           _Z14gradientKernelN13neuralnetwork4cuda16LayerBatchDeltasENS0_17LayerBatchOutputsENS0_12LayerWeightsEj,(.L_x_168 - _Z14gradientKernelN13neuralnetwork4cuda16LayerBatchDeltasENS0_17LayerBatchOutputsENS0_12LayerWeightsEj)
        .other          _Z14gradientKernelN13neuralnetwork4cuda16LayerBatchDeltasENS0_17LayerBatchOutputsENS0_12LayerWeightsEj,@"STO_CUDA_ENTRY STV_DEFAULT"
_Z14gradientKernelN13neuralnetwork4cuda16LayerBatchDeltasENS0_17LayerBatchOutputsENS0_12LayerWeightsEj:
.text._Z14gradientKernelN13neuralnetwork4cuda16LayerBatchDeltasENS0_17LayerBatchOutputsENS0_12LayerWeightsEj:
[----:B------:R-:W0:Y:S01]  /*0000*/  LDC R1, c[0x0][0x37c] ;  /* 0x0000df00ff017b82 */ /* 0x000e220000000800 */
[----:B------:R-:W1:Y:S01]  /*0010*/  LDCU UR41, c[0x0][0x364] ;  /* 0x00006c80ff2977ac */ /* 0x000e620008000800 */
[----:B------:R-:W2:Y:S01]  /*0020*/  S2R R23, SR_TID.Y ;  /* 0x0000000000177919 */ /* 0x000ea20000002200 */
[----:B------:R-:W-:Y:S01]  /*0030*/  IMAD.MOV.U32 R18, RZ, RZ, RZ ;  /* 0x000000ffff127224 */ /* 0x000fe200078e00ff */
[----:B------:R-:W3:Y:S01]  /*0040*/  LDCU UR4, c[0x0][0x384] ;  /* 0x00007080ff0477ac */ /* 0x000ee20008000800 */
[----:B------:R-:W4:Y:S01]  /*0050*/  S2R R22, SR_TID.X ;  /* 0x0000000000167919 */ /* 0x000f220000002100 */
[----:B------:R-:W4:Y:S01]  /*0060*/  LDCU UR40, c[0x0][0x360] ;  /* 0x00006c00ff2877ac */ /* 0x000f220008000800 */
[----:B------:R-:W0:Y:S01]  /*0070*/  LDCU.64 UR36, c[0x0][0x358] ;  /* 0x00006b00ff2477ac */ /* 0x000e220008000a00 */
[----:B-1----:R-:W1:Y:S01]  /*0080*/  I2F.U32.RP R5, UR41 ;  /* 0x0000002900057d06 */ /* 0x002e620008209000 */
[----:B------:R-:W-:Y:S02]  /*0090*/  ISETP.NE.U32.AND P1, PT, RZ, UR41, PT ;  /* 0x00000029ff007c0c */ /* 0x000fe4000bf25070 */
[----:B---3--:R-:W-:-:S05]  /*00a0*/  MOV R0, UR4 ;  /* 0x0000000400007c02 */ /* 0x008fca0008000f00 */
[----:B------:R-:W-:-:S05]  /*00b0*/  VIADD R4, R0, UR41 ;  /* 0x0000002900047c36 */ /* 0x000fca0008000000 */
[----:B------:R-:W-:Y:S01]  /*00c0*/  IADD3 R4, PT, PT, R4, -0x1, RZ ;  /* 0xffffffff04047810 */ /* 0x000fe20007ffe0ff */
[----:B-1----:R-:W1:Y:S02]  /*00d0*/  MUFU.RCP R5, R5 ;  /* 0x0000000500057308 */ /* 0x002e640000001000 */
[----:B-1----:R-:W-:-:S06]  /*00e0*/  VIADD R2, R5, 0xffffffe ;  /* 0x0ffffffe05027836 */ /* 0x002fcc0000000000 */
[----:B------:R1:W3:Y:S02]  /*00f0*/  F2I.FTZ.U32.TRUNC.NTZ R3, R2 ;  /* 0x0000000200037305 */ /* 0x0002e4000021f000 */
[----:B-1----:R-:W-:Y:S02]  /*0100*/  IMAD.MOV.U32 R2, RZ, RZ, RZ ;  /* 0x000000ffff027224 */ /* 0x002fe400078e00ff */
[----:B---3--:R-:W-:-:S04]  /*0110*/  IMAD.MOV R7, RZ, RZ, -R3 ;  /* 0x000000ffff077224 */ /* 0x008fc800078e0a03 */
[----:B------:R-:W-:-:S04]  /*0120*/  IMAD R7, R7, UR41, RZ ;  /* 0x0000002907077c24 */ /* 0x000fc8000f8e02ff */
[----:B------:R-:W-:Y:S02]  /*0130*/  IMAD.HI.U32 R3, R3, R7, R2 ;  /* 0x0000000703037227 */ /* 0x000fe400078e0002 */
[----:B------:R-:W2:Y:S04]  /*0140*/  S2R R2, SR_CTAID.Y ;  /* 0x0000000000027919 */ /* 0x000ea80000002600 */
[----:B------:R-:W-:-:S04]  /*0150*/  IMAD.HI.U32 R3, R3, R4, RZ ;  /* 0x0000000403037227 */ /* 0x000fc800078e00ff */
[----:B------:R-:W-:-:S04]  /*0160*/  IMAD.MOV R3, RZ, RZ, -R3 ;  /* 0x000000ffff037224 */ /* 0x000fc800078e0a03 */
[----:B------:R-:W-:Y:S02]  /*0170*/  IMAD R19, R3, UR41, R4 ;  /* 0x0000002903137c24 */ /* 0x000fe4000f8e0204 */
[----:B------:R-:W4:Y:S03]  /*0180*/  S2R R3, SR_CTAID.X ;  /* 0x0000000000037919 */ /* 0x000f260000002500 */
[----:B------:R-:W-:-:S13]  /*0190*/  ISETP.GE.U32.AND P0, PT, R19, UR41, PT ;  /* 0x0000002913007c0c */ /* 0x000fda000bf06070 */
[----:B------:R-:W-:Y:S02]  /*01a0*/  @P0 VIADD R19, R19, -UR41 ;  /* 0x8000002913130c36 */ /* 0x000fe40008000000 */
[----:B--2---:R-:W-:-:S03]  /*01b0*/  IMAD R17, R2, UR41, R23 ;  /* 0x0000002902117c24 */ /* 0x004fc6000f8e0217 */
[----:B------:R-:W-:Y:S01]  /*01c0*/  ISETP.GE.U32.AND P0, PT, R19, UR41, PT ;  /* 0x0000002913007c0c */ /* 0x000fe2000bf06070 */
[----:B----4-:R-:W-:-:S12]  /*01d0*/  IMAD R16, R3, UR40, R22 ;  /* 0x0000002803107c24 */ /* 0x010fd8000f8e0216 */
[----:B------:R-:W-:Y:S02]  /*01e0*/  @P0 IADD3 R19, PT, PT, R19, -UR41, RZ ;  /* 0x8000002913130c10 */ /* 0x000fe4000fffe0ff */
[----:B------:R-:W-:-:S05]  /*01f0*/  @!P1 LOP3.LUT R19, RZ, UR41, RZ, 0x33, !PT ;  /* 0x00000029ff139c12 */ /* 0x000fca000f8e33ff */
[----:B------:R-:W-:-:S05]  /*0200*/  IMAD.IADD R19, R4, 0x1, -R19 ;  /* 0x0000000104137824 */ /* 0x000fca00078e0a13 */
[----:B------:R-:W-:-:S13]  /*0210*/  ISETP.GE.AND P0, PT, R19, 0x1, PT ;  /* 0x000000011300780c */ /* 0x000fda0003f06270 */
[----:B0-----:R-:W-:Y:S05]  /*0220*/  @!P0 BRA `(.L_x_87) ;  /* 0x0000000c00808947 */ /* 0x001fea0003800000 */
[----:B------:R-:W0:Y:S01]  /*0230*/  S2UR UR6, SR_CgaCtaId ;  /* 0x00000000000679c3 */ /* 0x000e220000008800 */
[----:B------:R-:W1:Y:S01]  /*0240*/  LDCU UR7, c[0x0][0x3e8] ;  /* 0x00007d00ff0777ac */ /* 0x000e620008000800 */
[----:B------:R-:W-:Y:S02]  /*0250*/  IMAD R2, R2, UR41, R22 ;  /* 0x0000002902027c24 */ /* 0x000fe4000f8e0216 */
[----:B------:R-:W-:Y:S01]  /*0260*/  HFMA2 R18, -RZ, RZ, 0, 0 ;  /* 0x00000000ff127431 */ /* 0x000fe200000001ff */
[----:B------:R-:W-:Y:S01]  /*0270*/  UMOV UR5, 0x400 ;  /* 0x0000040000057882 */ /* 0x000fe20000000000 */
[----:B------:R-:W2:Y:S02]  /*0280*/  LDCU UR39, c[0x0][0x384] ;  /* 0x00007080ff2777ac */ /* 0x000ea40008000800 */
[----:B------:R-:W3:Y:S01]  /*0290*/  LDC.64 R30, c[0x0][0x390] ;  /* 0x0000e400ff1e7b82 */ /* 0x000ee20000000a00 */
[----:B------:R-:W-:-:S07]  /*02a0*/  UMOV UR38, URZ ;  /* 0x000000ff00267c82 */ /* 0x000fce0008000000 */
[----:B------:R-:W4:Y:S01]  /*02b0*/  LDC.64 R28, c[0x0][0x3b0] ;  /* 0x0000ec00ff1c7b82 */ /* 0x000f220000000a00 */
[----:B-1----:R-:W-:Y:S02]  /*02c0*/  UIMAD UR4, UR41, UR7, URZ ;  /* 0x00000007290472a4 */ /* 0x002fe4000f8e02ff */
[----:B------:R-:W-:Y:S02]  /*02d0*/  IMAD R26, R23, UR7, R22 ;  /* 0x00000007171a7c24 */ /* 0x000fe4000f8e0216 */
[----:B------:R-:W-:Y:S02]  /*02e0*/  USHF.L.U32 UR4, UR4, 0x2, URZ ;  /* 0x0000000204047899 */ /* 0x000fe400080006ff */
[----:B0-----:R-:W-:-:S04]  /*02f0*/  ULEA UR5, UR6, UR5, 0x18 ;  /* 0x0000000506057291 */ /* 0x001fc8000f8ec0ff */
[----:B------:R-:W-:Y:S02]  /*0300*/  UIADD3 UR42, UPT, UPT, UR4, UR5, URZ ;  /* 0x00000005042a7290 */ /* 0x000fe4000fffe0ff */
[----:B------:R-:W-:Y:S02]  /*0310*/  LEA R25, R22, UR4, 0x2 ;  /* 0x0000000416197c11 */ /* 0x000fe4000f8e10ff */
[----:B------:R-:W-:Y:S01]  /*0320*/  LEA R24, R26, UR5, 0x2 ;  /* 0x000000051a187c11 */ /* 0x000fe2000f8e10ff */
[----:B---3--:R-:W-:Y:S01]  /*0330*/  IMAD.WIDE.U32 R30, R2, 0x4, R30 ;  /* 0x00000004021e7825 */ /* 0x008fe200078e001e */
[----:B------:R-:W-:-:S03]  /*0340*/  LEA R26, R26, UR42, 0x2 ;  /* 0x0000002a1a1a7c11 */ /* 0x000fc6000f8e10ff */
[----:B--2-4-:R-:W-:-:S07]  /*0350*/  IMAD.WIDE.U32 R28, R16, 0x4, R28 ;  /* 0x00000004101c7825 */ /* 0x014fce00078e001c */
.L_x_100:
[----:B0-----:R-:W0:Y:S01]  /*0360*/  LDCU UR4, c[0x0][0x388] ;  /* 0x00007100ff0477ac */ /* 0x001e220008000800 */
[----:B------:R-:W-:Y:S01]  /*0370*/  VIADD R0, R23, UR38 ;  /* 0x0000002617007c36 */ /* 0x000fe20008000000 */
[----:B------:R-:W-:Y:S01]  /*0380*/  BSSY.RECONVERGENT B7, `(.L_x_88) ;  /* 0x0000020000077945 */ /* 0x000fe20003800200 */
[----:B-1----:R-:W1:Y:S01]  /*0390*/  LDCU UR5, c[0x0][0x384] ;  /* 0x00007080ff0577ac */ /* 0x002e620008000800 */
[----:B0-----:R-:W-:-:S04]  /*03a0*/  ISETP.GE.U32.AND P0, PT, R2, UR4, PT ;  /* 0x0000000402007c0c */ /* 0x001fc8000bf06070 */
[----:B-1----:R-:W-:-:S13]  /*03b0*/  ISETP.GE.U32.OR P0, PT, R0, UR5, P0 ;  /* 0x0000000500007c0c */ /* 0x002fda0008706470 */
[----:B------:R-:W-:Y:S05]  /*03c0*/  @P0 BRA `(.L_x_89) ;  /* 0x00000000006c0947 */ /* 0x000fea0003800000 */
[----:B------:R-:W0:Y:S01]  /*03d0*/  LDCU UR4, c[0x0][0x380] ;  /* 0x00007000ff0477ac */ /* 0x000e220008000800 */
[----:B------:R-:W-:Y:S01]  /*03e0*/  BSSY.RECONVERGENT B6, `(.L_x_90) ;  /* 0x0000013000067945 */ /* 0x000fe20003800200 */
[----:B0-----:R-:W-:-:S13]  /*03f0*/  ISETP.GE.U32.AND P0, PT, R0, UR4, PT ;  /* 0x0000000400007c0c */ /* 0x001fda000bf06070 */
[----:B------:R-:W-:Y:S05]  /*0400*/  @!P0 BRA `(.L_x_91) ;  /* 0x0000000000408947 */ /* 0x000fea0003800000 */
        /* <DEDUP_REMOVED lines=10> */
[----:B-1----:R-:W-:-:S02]  /*04b0*/  IMAD.U32 R6, RZ, RZ, UR6 ;  /* 0x00000006ff067e24 */ /* 0x002fc4000f8e00ff */
[----:B------:R-:W-:Y:S01]  /*04c0*/  IMAD.U32 R7, RZ, RZ, UR7 ;  /* 0x00000007ff077e24 */ /* 0x000fe2000f8e00ff */
[----:B---3--:R-:W-:Y:S01]  /*04d0*/  MOV R10, UR8 ;  /* 0x00000008000a7c02 */ /* 0x008fe20008000f00 */
[----:B------:R-:W-:-:S07]  /*04e0*/  IMAD.U32 R11, RZ, RZ, UR9 ;  /* 0x00000009ff0b7e24 */ /* 0x000fce000f8e00ff */
[----:B------:R-:W-:-:S07]  /*04f0*/  LEPC R20, `(.L_x_91) ;  /* 0x000000001014794e */ /* 0x000fce0000000000 */
[----:B--2---:R-:W-:Y:S05]  /*0500*/  CALL.ABS.NOINC R14 ;  /* 0x000000000e007343 */ /* 0x004fea0003c00000 */
.L_x_91:
[----:B------:R-:W-:Y:S05]  /*0510*/  BSYNC.RECONVERGENT B6 ;  /* 0x0000000000067941 */ /* 0x000fea0003800200 */
.L_x_90:
[----:B------:R-:W0:Y:S01]  /*0520*/  LDCU.64 UR4, c[0x0][0x398] ;  /* 0x00007300ff0477ac */ /* 0x000e220008000a00 */
[----:B------:R-:W-:-:S04]  /*0530*/  VIADD R3, R23, UR38 ;  /* 0x0000002617037c36 */ /* 0x000fc80008000000 */
[----:B0-----:R-:W-:-:S04]  /*0540*/  IMAD.WIDE.U32 R4, R3, UR4, R30 ;  /* 0x0000000403047c25 */ /* 0x001fc8000f8e001e */
[----:B------:R-:W-:-:S06]  /*0550*/  IMAD R5, R3, UR5, R5 ;  /* 0x0000000503057c24 */ /* 0x000fcc000f8e0205 */
[----:B------:R-:W2:Y:S04]  /*0560*/  LDG.E R5, desc[UR36][R4.64] ;  /* 0x0000002404057981 */ /* 0x000ea8000c1e1900 */
[----:B--2---:R0:W-:Y:S02]  /*0570*/  STS [R24], R5 ;  /* 0x0000000518007388 */ /* 0x0041e40000000800 */
.L_x_89:
[----:B------:R-:W-:Y:S05]  /*0580*/  BSYNC.RECONVERGENT B7 ;  /* 0x0000000000077941 */ /* 0x000fea0003800200 */
.L_x_88:
[----:B------:R-:W1:Y:S01]  /*0590*/  LDCU UR4, c[0x0][0x3a4] ;  /* 0x00007480ff0477ac */ /* 0x000e620008000800 */
[----:B------:R-:W-:Y:S01]  /*05a0*/  IADD3 R0, PT, PT, R23, UR38, RZ ;  /* 0x0000002617007c10 */ /* 0x000fe2000fffe0ff */
[----:B------:R-:W2:Y:S03]  /*05b0*/  LDCU UR5, c[0x0][0x3a8] ;  /* 0x00007500ff0577ac */ /* 0x000ea60008000800 */
[----:B-1----:R-:W-:-:S04]  /*05c0*/  ISETP.GE.U32.AND P0, PT, R0, UR4, PT ;  /* 0x0000000400007c0c */ /* 0x002fc8000bf06070 */
[----:B--2---:R-:W-:-:S13]  /*05d0*/  ISETP.GE.U32.OR P0, PT, R16, UR5, P0 ;  /* 0x0000000510007c0c */ /* 0x004fda0008706470 */
[----:B------:R-:W-:Y:S05]  /*05e0*/  @P0 BRA `(.L_x_92) ;  /* 0x00000000006c0947 */ /* 0x000fea0003800000 */
[----:B------:R-:W1:Y:S01]  /*05f0*/  LDCU UR4, c[0x0][0x3a0] ;  /* 0x00007400ff0477ac */ /* 0x000e620008000800 */
[----:B------:R-:W-:Y:S01]  /*0600*/  BSSY.RECONVERGENT B6, `(.L_x_93) ;  /* 0x0000013000067945 */ /* 0x000fe20003800200 */
[----:B-1----:R-:W-:-:S13]  /*0610*/  ISETP.GE.U32.AND P0, PT, R0, UR4, PT ;  /* 0x0000000400007c0c */ /* 0x002fda000bf06070 */
[----:B------:R-:W-:Y:S05]  /*0620*/  @!P0 BRA `(.L_x_94) ;  /* 0x0000000000408947 */ /* 0x000fea0003800000 */
[----:B------:R-:W-:Y:S01]  /*0630*/  MOV R14, 0x0 ;  /* 0x00000000000e7802 */ /* 0x000fe20000000f00 */
[----:B------:R-:W1:Y:S01]  /*0640*/  LDCU.64 UR6, c[0x4][0xe0] ;  /* 0x01001c00ff0677ac */ /* 0x000e620008000a00 */
[----:B------:R-:W-:Y:S02]  /*0650*/  HFMA2 R13, -RZ, RZ, 0, 0 ;  /* 0x00000000ff0d7431 */ /* 0x000fe400000001ff */
[----:B------:R-:W-:Y:S01]  /*0660*/  IMAD.MOV.U32 R8, RZ, RZ, 0x8a ;  /* 0x0000008aff087424 */ /* 0x000fe200078e00ff */
[----:B------:R-:W2:Y:S01]  /*0670*/  LDCU.64 UR8, c[0x4][0xa0] ;  /* 0x01001400ff0877ac */ /* 0x000ea20008000a00 */
[----:B------:R-:W3:Y:S01]  /*0680*/  LDC.64 R14, c[0x4][R14] ;  /* 0x010000000e0e7b82 */ /* 0x000ee20000000a00 */
[----:B------:R-:W-:Y:S01]  /*0690*/  IMAD.MOV.U32 R12, RZ, RZ, 0x1 ;  /* 0x00000001ff0c7424 */ /* 0x000fe200078e00ff */
[----:B------:R-:W4:Y:S01]  /*06a0*/  LDCU.64 UR4, c[0x4][0x58] ;  /* 0x01000b00ff0477ac */ /* 0x000f220008000a00 */
[----:B-1----:R-:W-:Y:S02]  /*06b0*/  IMAD.U32 R4, RZ, RZ, UR6 ;  /* 0x00000006ff047e24 */ /* 0x002fe4000f8e00ff */
[----:B0-----:R-:W-:Y:S01]  /*06c0*/  IMAD.U32 R5, RZ, RZ, UR7 ;  /* 0x00000007ff057e24 */ /* 0x001fe2000f8e00ff */
[----:B--2---:R-:W-:Y:S01]  /*06d0*/  MOV R6, UR8 ;  /* 0x0000000800067c02 */ /* 0x004fe20008000f00 */
[----:B------:R-:W-:-:S02]  /*06e0*/  IMAD.U32 R7, RZ, RZ, UR9 ;  /* 0x00000009ff077e24 */ /* 0x000fc4000f8e00ff */
[----:B----4-:R-:W-:Y:S01]  /*06f0*/  IMAD.U32 R10, RZ, RZ, UR4 ;  /* 0x00000004ff0a7e24 */ /* 0x010fe2000f8e00ff */
[----:B------:R-:W-:-:S07]  /*0700*/  MOV R11, UR5 ;  /* 0x00000005000b7c02 */ /* 0x000fce0008000f00 */
[----:B------:R-:W-:-:S07]  /*0710*/  LEPC R20, `(.L_x_94) ;  /* 0x000000001014794e */ /* 0x000fce0000000000 */
[----:B---3--:R-:W-:Y:S05]  /*0720*/  CALL.ABS.NOINC R14 ;  /* 0x000000000e007343 */ /* 0x008fea0003c00000 */
.L_x_94:
[----:B------:R-:W-:Y:S05]  /*0730*/  BSYNC.RECONVERGENT B6 ;  /* 0x0000000000067941 */ /* 0x000fea0003800200 */
.L_x_93:
[----:B------:R-:W0:Y:S01]  /*0740*/  LDCU.64 UR4, c[0x0][0x3b8] ;  /* 0x00007700ff0477ac */ /* 0x000e220008000a00 */
[----:B------:R-:W-:-:S04]  /*0750*/  VIADD R3, R23, UR38 ;  /* 0x0000002617037c36 */ /* 0x000fc80008000000 */
[----:B0-----:R-:W-:-:S04]  /*0760*/  IMAD.WIDE.U32 R4, R3, UR4, R28 ;  /* 0x0000000403047c25 */ /* 0x001fc8000f8e001c */
[----:B------:R-:W-:-:S06]  /*0770*/  IMAD R5, R3, UR5, R5 ;  /* 0x0000000503057c24 */ /* 0x000fcc000f8e0205 */
[----:B------:R-:W2:Y:S04]  /*0780*/  LDG.E R5, desc[UR36][R4.64] ;  /* 0x0000002404057981 */ /* 0x000ea8000c1e1900 */
[----:B--2---:R1:W-:Y:S02]  /*0790*/  STS [R26], R5 ;  /* 0x000000051a007388 */ /* 0x0043e40000000800 */
.L_x_92:
[----:B------:R-:W-:Y:S05]  /*07a0*/  WARPSYNC.ALL ;  /* 0x0000000000007948 */ /* 0x000fea0003800000 */
[----:B------:R-:W2:Y:S08]  /*07b0*/  LDC R0, c[0x0][0x384] ;  /* 0x0000e100ff007b82 */ /* 0x000eb00000000800 */
[----:B------:R-:W-:Y:S01]  /*07c0*/  BAR.SYNC.DEFER_BLOCKING 0x0 ;  /* 0x0000000000007b1d */ /* 0x000fe20000010000 */
[----:B--2---:R-:W-:-:S13]  /*07d0*/  ISETP.NE.AND P0, PT, R0, UR38, PT ;  /* 0x0000002600007c0c */ /* 0x004fda000bf05270 */
[----:B------:R-:W-:Y:S05]  /*07e0*/  @!P0 BRA `(.L_x_95) ;  /* 0x0000000400fc8947 */ /* 0x000fea0003800000 */
[----:B------:R-:W-:-:S04]  /*07f0*/  UISETP.LT.U32.AND UP0, UPT, UR40, UR39, UPT ;  /* 0x000000272800728c */ /* 0x000fc8000bf01070 */
[----:B------:R-:W-:-:S04]  /*0800*/  USEL UR4, UR40, UR39, UP0 ;  /* 0x0000002728047287 */ /* 0x000fc80008000000 */
[----:B------:R-:W-:Y:S02]  /*0810*/  UISETP.GE.U32.AND UP1, UPT, UR4, 0x8, UPT ;  /* 0x000000080400788c */ /* 0x000fe4000bf26070 */
[----:B------:R-:W-:-:S04]  /*0820*/  UISETP.LT.U32.AND UP0, UPT, UR4, 0x1, UPT ;  /* 0x000000010400788c */ /* 0x000fc8000bf01070 */
[----:B------:R-:W-:-:S03]  /*0830*/  USEL UR8, UR4, 0x1, !UP0 ;  /* 0x0000000104087887 */ /* 0x000fc6000c000000 */
[----:B------:R-:W-:Y:S01]  /*0840*/  UMOV UR4, URZ ;  /* 0x000000ff00047c82 */ /* 0x000fe20008000000 */
[----:B------:R-:W-:-:S04]  /*0850*/  ULOP3.LUT UR10, UR8, 0x7, URZ, 0xc0, !UPT ;  /* 0x00000007080a7892 */ /* 0x000fc8000f8ec0ff */
[----:B------:R-:W-:Y:S01]  /*0860*/  UISETP.NE.AND UP0, UPT, UR10, URZ, UPT ;  /* 0x000000ff0a00728c */ /* 0x000fe2000bf05270 */
[----:B------:R-:W-:Y:S10]  /*0870*/  BRA.U !UP1, `(.L_x_96) ;  /* 0x0000000109d07547 */ /* 0x000ff4000b800000 */
[----:B------:R-:W2:Y:S01]  /*0880*/  S2UR UR7, SR_CgaCtaId ;  /* 0x00000000000779c3 */ /* 0x000ea20000008800 */
[----:B------:R-:W-:Y:S01]  /*0890*/  ULOP3.LUT UR5, UR8, 0xfffffff8, URZ, 0xc0, !UPT ;  /* 0xfffffff808057892 */ /* 0x000fe2000f8ec0ff */
[----:B------:R-:W-:Y:S01]  /*08a0*/  UMOV UR6, 0x400 ;  /* 0x0000040000067882 */ /* 0x000fe20000000000 */
[----:B------:R-:W-:Y:S01]  /*08b0*/  ULOP3.LUT UR4, UR8, 0x7f8, URZ, 0xc0, !UPT ;  /* 0x000007f808047892 */ /* 0x000fe2000f8ec0ff */
[----:B------:R-:W3:Y:S01]  /*08c0*/  LDCU UR9, c[0x0][0x3e8] ;  /* 0x00007d00ff0977ac */ /* 0x000ee20008000800 */
[----:B------:R-:W-:Y:S02]  /*08d0*/  UIADD3 UR5, UPT, UPT, -UR5, URZ, URZ ;  /* 0x000000ff05057290 */ /* 0x000fe4000fffe1ff */
[----:B--23--:R-:W-:-:S12]  /*08e0*/  ULEA UR6, UR7, UR6, 0x18 ;  /* 0x0000000607067291 */ /* 0x00cfd8000f8ec0ff */
.L_x_97:
[----:B------:R-:W-:Y:S01]  /*08f0*/  LEA R4, R23, UR6, 0x2 ;  /* 0x0000000617047c11 */ /* 0x000fe2000f8e10ff */
[----:B------:R-:W-:Y:S01]  /*0900*/  IMAD.U32 R3, RZ, RZ, UR9 ;  /* 0x00000009ff037e24 */ /* 0x000fe2000f8e00ff */
[----:B------:R-:W-:Y:S01]  /*0910*/  IADD3 R6, PT, PT, R25, UR6, RZ ;  /* 0x0000000619067c10 */ /* 0x000fe2000fffe0ff */
[----:B------:R-:W-:Y:S01]  /*0920*/  LDS R7, [R25+UR6] ;  /* 0x0000000619077984 */ /* 0x000fe20008000800 */
[----:B------:R-:W-:Y:S01]  /*0930*/  UIADD3 UR5, UPT, UPT, UR5, 0x8, URZ ;  /* 0x0000000805057890 */ /* 0x000fe2000fffe0ff */
[C---:B------:R-:W-:Y:S01]  /*0940*/  IMAD R8, R3.reuse, 0x4, R4 ;  /* 0x0000000403087824 */ /* 0x040fe200078e0204 */
[----:B------:R-:W-:Y:S01]  /*0950*/  ULEA UR6, UR9, UR6, 0x5 ;  /* 0x0000000609067291 */ /* 0x000fe2000f8e28ff */
[C---:B------:R-:W-:Y:S01]  /*0960*/  IMAD R10, R3.reuse, 0x4, R6 ;  /* 0x00000004030a7824 */ /* 0x040fe200078e0206 */
[----:B01----:R-:W0:Y:S01]  /*0970*/  LDS R5, [R4] ;  /* 0x0000000004057984 */ /* 0x003e220000000800 */
[----:B------:R-:W-:Y:S01]  /*0980*/  UISETP.NE.AND UP1, UPT, UR5, URZ, UPT ;  /* 0x000000ff0500728c */ /* 0x000fe2000bf25270 */
[C---:B------:R-:W-:Y:S01]  /*0990*/  LEA R12, R3.reuse, R8, 0x2 ;  /* 0x00000008030c7211 */ /* 0x040fe200078e10ff */
[C---:B------:R-:W-:Y:S01]  /*09a0*/  IMAD R20, R3.reuse, 0x4, R10 ;  /* 0x0000000403147824 */ /* 0x040fe200078e020a */
[----:B------:R1:W-:Y:S03]  /*09b0*/  LDS R6, [R8] ;  /* 0x0000000008067984 */ /* 0x0003e60000000800 */
[----:B------:R-:W-:Y:S01]  /*09c0*/  IMAD R32, R3, 0x4, R20 ;  /* 0x0000000403207824 */ /* 0x000fe200078e0214 */
[----:B------:R-:W2:Y:S04]  /*09d0*/  LDS R10, [R10] ;  /* 0x000000000a0a7984 */ /* 0x000ea80000000800 */
[----:B------:R3:W-:Y:S04]  /*09e0*/  LDS R14, [R12] ;  /* 0x000000000c0e7984 */ /* 0x0007e80000000800 */
[----:B------:R4:W5:Y:S01]  /*09f0*/  LDS R9, [R20] ;  /* 0x0000000014097984 */ /* 0x0009620000000800 */
[----:B0-----:R-:W-:Y:S01]  /*0a00*/  FFMA R5, R5, R7, R18 ;  /* 0x0000000705057223 */ /* 0x001fe20000000012 */
[----:B------:R-:W-:-:S02]  /*0a10*/  LEA R18, R3, R12, 0x2 ;  /* 0x0000000c03127211 */ /* 0x000fc400078e10ff */
[----:B------:R-:W-:Y:S03]  /*0a20*/  LDS R7, [R32] ;  /* 0x0000000020077984 */ /* 0x000fe60000000800 */
[C---:B-1----:R-:W-:Y:S02]  /*0a30*/  IMAD R8, R3.reuse, 0x4, R18 ;  /* 0x0000000403087824 */ /* 0x042fe400078e0212 */
[----:B--2---:R-:W-:Y:S02]  /*0a40*/  FFMA R5, R6, R10, R5 ;  /* 0x0000000a06057223 */ /* 0x004fe40000000005 */
[C---:B---3--:R-:W-:Y:S02]  /*0a50*/  IMAD R12, R3.reuse, 0x4, R8 ;  /* 0x00000004030c7824 */ /* 0x048fe400078e0208 */
[----:B------:R-:W-:Y:S03]  /*0a60*/  LDS R8, [R8] ;  /* 0x0000000008087984 */ /* 0x000fe60000000800 */
[C---:B----4-:R-:W-:Y:S01]  /*0a70*/  LEA R20, R3.reuse, R12, 0x2 ;  /* 0x0000000c03147211 */ /* 0x050fe200078e10ff */
[----:B-----5:R-:W-:Y:S01]  /*0a80*/  FFMA R4, R14, R9, R5 ;  /* 0x000000090e047223 */ /* 0x020fe20000000005 */
[C---:B------:R-:W-:Y:S01]  /*0a90*/  IMAD R14, R3.reuse, 0x4, R32 ;  /* 0x00000004030e7824 */ /* 0x040fe200078e0220 */
[----:B------:R-:W0:Y:S02]  /*0aa0*/  LDS R5, [R18] ;  /* 0x0000000012057984 */ /* 0x000e240000000800 */
[----:B------:R-:W-:-:S02]  /*0ab0*/  IMAD R13, R3, 0x4, R20 ;  /* 0x00000004030d7824 */ /* 0x000fc400078e0214 */
[C---:B------:R-:W-:Y:S01]  /*0ac0*/  LEA R34, R3.reuse, R14, 0x2 ;  /* 0x0000000e03227211 */ /* 0x040fe200078e10ff */
[----:B------:R-:W1:Y:S04]  /*0ad0*/  LDS R9, [R14] ;  /* 0x000000000e097984 */ /* 0x000e680000000800 */
[C---:B------:R-:W-:Y:S01]  /*0ae0*/  IMAD R36, R3.reuse, 0x4, R34 ;  /* 0x0000000403247824 */ /* 0x040fe200078e0222 */
[----:B------:R-:W-:Y:S03]  /*0af0*/  LDS R6, [R12] ;  /* 0x000000000c067984 */ /* 0x000fe60000000800 */
[----:B------:R-:W-:Y:S01]  /*0b00*/  IMAD R15, R3, 0x4, R36 ;  /* 0x00000004030f7824 */ /* 0x000fe200078e0224 */
[----:B------:R-:W2:Y:S04]  /*0b10*/  LDS R11, [R34] ;  /* 0x00000000220b7984 */ /* 0x000ea80000000800 */
[----:B------:R-:W-:Y:S04]  /*0b20*/  LDS R10, [R36] ;  /* 0x00000000240a7984 */ /* 0x000fe80000000800 */
[----:B------:R-:W3:Y:S04]  /*0b30*/  LDS R3, [R20] ;  /* 0x0000000014037984 */ /* 0x000ee80000000800 */
[----:B------:R-:W-:Y:S04]  /*0b40*/  LDS R18, [R13] ;  /* 0x000000000d127984 */ /* 0x000fe80000000800 */
[----:B------:R-:W4:Y:S01]  /*0b50*/  LDS R15, [R15] ;  /* 0x000000000f0f7984 */ /* 0x000f220000000800 */
[----:B0-----:R-:W-:-:S04]  /*0b60*/  FFMA R5, R5, R7, R4 ;  /* 0x0000000705057223 */ /* 0x001fc80000000004 */
[----:B-1----:R-:W-:-:S04]  /*0b70*/  FFMA R5, R8, R9, R5 ;  /* 0x0000000908057223 */ /* 0x002fc80000000005 */
[----:B--2---:R-:W-:-:S04]  /*0b80*/  FFMA R6, R6, R11, R5 ;  /* 0x0000000b06067223 */ /* 0x004fc80000000005 */
[----:B---3--:R-:W-:-:S04]  /*0b90*/  FFMA R3, R3, R10, R6 ;  /* 0x0000000a03037223 */ /* 0x008fc80000000006 */
[----:B----4-:R-:W-:Y:S01]  /*0ba0*/  FFMA R18, R18, R15, R3 ;  /* 0x0000000f12127223 */ /* 0x010fe20000000003 */
[----:B------:R-:W-:Y:S06]  /*0bb0*/  BRA.U UP1, `(.L_x_97) ;  /* 0xfffffffd014c7547 */ /* 0x000fec000b83ffff */
.L_x_96:
[----:B------:R-:W-:Y:S05]  /*0bc0*/  BRA.U !UP0, `(.L_x_95) ;  /* 0x0000000508047547 */ /* 0x000fea000b800000 */
[----:B------:R-:W-:Y:S02]  /*0bd0*/  UISETP.GE.U32.AND UP0, UPT, UR10, 0x4, UPT ;  /* 0x000000040a00788c */ /* 0x000fe4000bf06070 */
[----:B------:R-:W-:-:S04]  /*0be0*/  ULOP3.LUT UR7, UR8, 0x3, URZ, 0xc0, !UPT ;  /* 0x0000000308077892 */ /* 0x000fc8000f8ec0ff */
[----:B------:R-:W-:-:S03]  /*0bf0*/  UISETP.NE.AND UP1, UPT, UR7, URZ, UPT ;  /* 0x000000ff0700728c */ /* 0x000fc6000bf25270 */
[----:B------:R-:W-:Y:S08]  /*0c00*/  BRA.U !UP0, `(.L_x_98) ;  /* 0x00000001086c7547 */ /* 0x000ff0000b800000 */
[----:B------:R-:W2:Y:S01]  /*0c10*/  S2UR UR6, SR_CgaCtaId ;  /* 0x00000000000679c3 */ /* 0x000ea20000008800 */
[----:B------:R-:W-:-:S07]  /*0c20*/  UMOV UR5, 0x400 ;  /* 0x0000040000057882 */ /* 0x000fce0000000000 */
[----:B------:R-:W3:Y:S01]  /*0c30*/  LDC R3, c[0x0][0x3e8] ;  /* 0x0000fa00ff037b82 */ /* 0x000ee20000000800 */
[----:B--2---:R-:W-:Y:S01]  /*0c40*/  ULEA UR5, UR6, UR5, 0x18 ;  /* 0x0000000506057291 */ /* 0x004fe2000f8ec0ff */
[C---:B---3--:R-:W-:Y:S02]  /*0c50*/  IMAD R4, R3.reuse, UR4, R23 ;  /* 0x0000000403047c24 */ /* 0x048fe4000f8e0217 */
[----:B01----:R-:W-:Y:S01]  /*0c60*/  IMAD R5, R3, UR4, R22 ;  /* 0x0000000403057c24 */ /* 0x003fe2000f8e0216 */
[----:B------:R-:W-:Y:S02]  /*0c70*/  UIADD3 UR4, UPT, UPT, UR4, 0x4, URZ ;  /* 0x0000000404047890 */ /* 0x000fe4000fffe0ff */
[----:B------:R-:W-:Y:S02]  /*0c80*/  LEA R8, R4, UR5, 0x2 ;  /* 0x0000000504087c11 */ /* 0x000fe4000f8e10ff */
[----:B------:R-:W-:Y:S02]  /*0c90*/  LEA R10, R5, UR42, 0x2 ;  /* 0x0000002a050a7c11 */ /* 0x000fe4000f8e10ff */
[C---:B------:R-:W-:Y:S01]  /*0ca0*/  LEA R12, R3.reuse, R8, 0x2 ;  /* 0x00000008030c7211 */ /* 0x040fe200078e10ff */
[----:B------:R-:W-:Y:S02]  /*0cb0*/  LDS R5, [R8] ;  /* 0x0000000008057984 */ /* 0x000fe40000000800 */
[----:B------:R-:W-:-:S02]  /*0cc0*/  IMAD R14, R3, 0x4, R10 ;  /* 0x00000004030e7824 */ /* 0x000fc400078e020a */
[----:B------:R-:W0:Y:S01]  /*0cd0*/  LDS R4, [R10] ;  /* 0x000000000a047984 */ /* 0x000e220000000800 */
[C---:B------:R-:W-:Y:S02]  /*0ce0*/  IMAD R20, R3.reuse, 0x4, R12 ;  /* 0x0000000403147824 */ /* 0x040fe400078e020c */
[C---:B------:R-:W-:Y:S01]  /*0cf0*/  LEA R32, R3.reuse, R14, 0x2 ;  /* 0x0000000e03207211 */ /* 0x040fe200078e10ff */
[----:B------:R-:W-:Y:S01]  /*0d00*/  LDS R7, [R12] ;  /* 0x000000000c077984 */ /* 0x000fe20000000800 */
[C---:B------:R-:W-:Y:S02]  /*0d10*/  IMAD R9, R3.reuse, 0x4, R20 ;  /* 0x0000000403097824 */ /* 0x040fe400078e0214 */
[----:B------:R-:W-:Y:S01]  /*0d20*/  LEA R3, R3, R32, 0x2 ;  /* 0x0000002003037211 */ /* 0x000fe200078e10ff */
[----:B------:R-:W1:Y:S04]  /*0d30*/  LDS R14, [R14] ;  /* 0x000000000e0e7984 */ /* 0x000e680000000800 */
[----:B------:R-:W-:Y:S04]  /*0d40*/  LDS R6, [R20] ;  /* 0x0000000014067984 */ /* 0x000fe80000000800 */
[----:B------:R-:W2:Y:S04]  /*0d50*/  LDS R32, [R32] ;  /* 0x0000000020207984 */ /* 0x000ea80000000800 */
[----:B------:R-:W-:Y:S04]  /*0d60*/  LDS R9, [R9] ;  /* 0x0000000009097984 */ /* 0x000fe80000000800 */
[----:B------:R-:W3:Y:S01]  /*0d70*/  LDS R3, [R3] ;  /* 0x0000000003037984 */ /* 0x000ee20000000800 */
[----:B0-----:R-:W-:-:S04]  /*0d80*/  FFMA R4, R5, R4, R18 ;  /* 0x0000000405047223 */ /* 0x001fc80000000012 */
[----:B-1----:R-:W-:-:S04]  /*0d90*/  FFMA R7, R7, R14, R4 ;  /* 0x0000000e07077223 */ /* 0x002fc80000000004 */
[----:B--2---:R-:W-:-:S04]  /*0da0*/  FFMA R6, R6, R32, R7 ;  /* 0x0000002006067223 */ /* 0x004fc80000000007 */
[----:B---3--:R-:W-:-:S07]  /*0db0*/  FFMA R18, R9, R3, R6 ;  /* 0x0000000309127223 */ /* 0x008fce0000000006 */
.L_x_98:
[----:B------:R-:W-:Y:S05]  /*0dc0*/  BRA.U !UP1, `(.L_x_95) ;  /* 0x0000000109847547 */ /* 0x000fea000b800000 */
[----:B------:R-:W-:Y:S02]  /*0dd0*/  UISETP.NE.AND UP0, UPT, UR7, 0x1, UPT ;  /* 0x000000010700788c */ /* 0x000fe4000bf05270 */
[----:B------:R-:W-:-:S04]  /*0de0*/  ULOP3.LUT UR5, UR8, 0x1, URZ, 0xc0, !UPT ;  /* 0x0000000108057892 */ /* 0x000fc8000f8ec0ff */
[----:B------:R-:W-:-:S03]  /*0df0*/  UISETP.NE.U32.AND UP1, UPT, UR5, 0x1, UPT ;  /* 0x000000010500788c */ /* 0x000fc6000bf25070 */
        /* <DEDUP_REMOVED lines=9> */
[----:B------:R-:W-:-:S03]  /*0e90*/  LEA R6, R5, UR42, 0x2 ;  /* 0x0000002a05067c11 */ /* 0x000fc6000f8e10ff */
[C---:B------:R-:W-:Y:S01]  /*0ea0*/  IMAD R7, R3.reuse, 0x4, R4 ;  /* 0x0000000403077824 */ /* 0x040fe200078e0204 */
[----:B------:R-:W-:Y:S01]  /*0eb0*/  LEA R3, R3, R6, 0x2 ;  /* 0x0000000603037211 */ /* 0x000fe200078e10ff */
[----:B------:R-:W-:Y:S04]  /*0ec0*/  LDS R5, [R4] ;  /* 0x0000000004057984 */ /* 0x000fe80000000800 */
[----:B------:R-:W0:Y:S04]  /*0ed0*/  LDS R6, [R6] ;  /* 0x0000000006067984 */ /* 0x000e280000000800 */
[----:B------:R-:W-:Y:S04]  /*0ee0*/  LDS R8, [R7] ;  /* 0x0000000007087984 */ /* 0x000fe80000000800 */
[----:B------:R-:W1:Y:S01]  /*0ef0*/  LDS R3, [R3] ;  /* 0x0000000003037984 */ /* 0x000e620000000800 */
[----:B0-----:R-:W-:-:S04]  /*0f00*/  FFMA R5, R5, R6, R18 ;  /* 0x0000000605057223 */ /* 0x001fc80000000012 */
[----:B-1----:R-:W-:-:S07]  /*0f10*/  FFMA R18, R8, R3, R5 ;  /* 0x0000000308127223 */ /* 0x002fce0000000005 */
.L_x_99:
[----:B------:R-:W-:Y:S05]  /*0f20*/  BRA.U UP1, `(.L_x_95) ;  /* 0x00000001012c7547 */ /* 0x000fea000b800000 */
[----:B------:R-:W2:Y:S01]  /*0f30*/  S2UR UR6, SR_CgaCtaId ;  /* 0x00000000000679c3 */ /* 0x000ea20000008800 */
[----:B------:R-:W-:-:S07]  /*0f40*/  UMOV UR5, 0x400 ;  /* 0x0000040000057882 */ /* 0x000fce0000000000 */
[----:B------:R-:W3:Y:S01]  /*0f50*/  LDC R4, c[0x0][0x3e8] ;  /* 0x0000fa00ff047b82 */ /* 0x000ee20000000800 */
[----:B--2---:R-:W-:Y:S01]  /*0f60*/  ULEA UR5, UR6, UR5, 0x18 ;  /* 0x0000000506057291 */ /* 0x004fe2000f8ec0ff */
[C---:B---3--:R-:W-:Y:S02]  /*0f70*/  IMAD R3, R4.reuse, UR4, R23 ;  /* 0x0000000404037c24 */ /* 0x048fe4000f8e0217 */
[----:B------:R-:W-:-:S03]  /*0f80*/  IMAD R4, R4, UR4, R22 ;  /* 0x0000000404047c24 */ /* 0x000fc6000f8e0216 */
[----:B------:R-:W-:Y:S02]  /*0f90*/  LEA R3, R3, UR5, 0x2 ;  /* 0x0000000503037c11 */ /* 0x000fe4000f8e10ff */
[----:B------:R-:W-:-:S04]  /*0fa0*/  LEA R4, R4, UR42, 0x2 ;  /* 0x0000002a04047c11 */ /* 0x000fc8000f8e10ff */
[----:B------:R-:W-:Y:S04]  /*0fb0*/  LDS R3, [R3] ;  /* 0x0000000003037984 */ /* 0x000fe80000000800 */
[----:B------:R-:W2:Y:S02]  /*0fc0*/  LDS R4, [R4] ;  /* 0x0000000004047984 */ /* 0x000ea40000000800 */
[----:B--2---:R-:W-:-:S07]  /*0fd0*/  FFMA R18, R3, R4, R18 ;  /* 0x0000000403127223 */ /* 0x004fce0000000012 */
.L_x_95:
[----:B------:R-:W-:Y:S01]  /*0fe0*/  UIADD3 UR38, UPT, UPT, UR41, UR38, URZ ;  /* 0x0000002629267290 */ /* 0x000fe2000fffe0ff */
[----:B------:R-:W-:Y:S01]  /*0ff0*/  BAR.SYNC.DEFER_BLOCKING 0x0 ;  /* 0x0000000000007b1d */ /* 0x000fe20000010000 */
[----:B------:R-:W-:-:S04]  /*1000*/  UIADD3 UR39, UPT, UPT, -UR41, UR39, URZ ;  /* 0x0000002729277290 */ /* 0x000fc8000fffe1ff */
[----:B------:R-:W-:-:S13]  /*1010*/  ISETP.LE.AND P0, PT, R19, UR38, PT ;  /* 0x0000002613007c0c */ /* 0x000fda000bf03270 */
[----:B------:R-:W-:Y:S05]  /*1020*/  @!P0 BRA `(.L_x_100) ;  /* 0xfffffff000cc8947 */ /* 0x000fea000383ffff */
.L_x_87:
[----:B------:R-:W2:Y:S02]  /*1030*/  LDCU.64 UR4, c[0x0][0x3d0] ;  /* 0x00007a00ff0477ac */ /* 0x000ea40008000a00 */
[----:B--2---:R-:W-:-:S04]  /*1040*/  ISETP.GE.U32.AND P0, PT, R16, UR4, PT ;  /* 0x0000000410007c0c */ /* 0x004fc8000bf06070 */
[----:B------:R-:W-:-:S13]  /*1050*/  ISETP.GE.U32.OR P0, PT, R17, UR5, P0 ;  /* 0x0000000511007c0c */ /* 0x000fda0008706470 */
[----:B------:R-:W-:Y:S05]  /*1060*/  @P0 EXIT ;  /* 0x000000000000094d */ /* 0x000fea0003800000 */
[----:B------:R-:W-:Y:S01]  /*1070*/  I2FP.F32.U32 R0, R0 ;  /* 0x0000000000007245 */ /* 0x000fe20000201000 */
[----:B------:R-:W-:Y:S03]  /*1080*/  BSSY.RECONVERGENT B0, `(.L_x_101) ;  /* 0x000000c000007945 */ /* 0x000fe60003800200 */
[----:B------:R-:W2:Y:S08]  /*1090*/  MUFU.RCP R3, R0 ;  /* 0x0000000000037308 */ /* 0x000eb00000001000 */
[----:B------:R-:W3:Y:S01]  /*10a0*/  FCHK P0, R18, R0 ;  /* 0x0000000012007302 */ /* 0x000ee20000000000 */
[----:B--2---:R-:W-:-:S04]  /*10b0*/  FFMA R2, -R0, R3, 1 ;  /* 0x3f80000000027423 */ /* 0x004fc80000000103 */
[----:B------:R-:W-:-:S04]  /*10c0*/  FFMA R3, R3, R2, R3 ;  /* 0x0000000203037223 */ /* 0x000fc80000000003 */
[----:B01----:R-:W-:-:S04]  /*10d0*/  FFMA R5, R3, R18, RZ ;  /* 0x0000001203057223 */ /* 0x003fc800000000ff */
[----:B------:R-:W-:-:S04]  /*10e0*/  FFMA R2, -R0, R5, R18 ;  /* 0x0000000500027223 */ /* 0x000fc80000000112 */
[----:B------:R-:W-:Y:S01]  /*10f0*/  FFMA R5, R3, R2, R5 ;  /* 0x0000000203057223 */ /* 0x000fe20000000005 */
[----:B---3--:R-:W-:Y:S06]  /*1100*/  @!P0 BRA `(.L_x_102) ;  /* 0x00000000000c8947 */ /* 0x008fec0003800000 */
[----:B------:R-:W-:-:S07]  /*1110*/  MOV R2, 0x1130 ;  /* 0x0000113000027802 */ /* 0x000fce0000000f00 */
[----:B------:R-:W-:Y:S05]  /*1120*/  CALL.REL.NOINC `($__internal_3_$__cuda_sm3x_div_rn_noftz_f32_slowpath) ;  /* 0x0000000000247944 */ /* 0x000fea0003c00000 */
[----:B------:R-:W-:-:S07]  /*1130*/  IMAD.MOV.U32 R5, RZ, RZ, R0 ;  /* 0x000000ffff057224 */ /* 0x000fce00078e0000 */
.L_x_102:
[----:B------:R-:W-:Y:S05]  /*1140*/  BSYNC.RECONVERGENT B0 ;  /* 0x0000000000007941 */ /* 0x000fea0003800200 */
.L_x_101:
[----:B------:R-:W0:Y:S01]  /*1150*/  LDC.64 R2, c[0x0][0x3d8] ;  /* 0x0000f600ff027b82 */ /* 0x000e220000000a00 */
[----:B------:R-:W0:Y:S02]  /*1160*/  LDCU.64 UR4, c[0x0][0x3e0] ;  /* 0x00007c00ff0477ac */ /* 0x000e240008000a00 */
[----:B0-----:R-:W-:-:S04]  /*1170*/  IMAD.WIDE.U32 R2, R17, UR4, R2 ;  /* 0x0000000411027c25 */ /* 0x001fc8000f8e0002 */
[----:B------:R-:W-:Y:S02]  /*1180*/  IMAD R3, R17, UR5, R3 ;  /* 0x0000000511037c24 */ /* 0x000fe4000f8e0203 */
[----:B------:R-:W-:-:S05]  /*1190*/  IMAD.WIDE.U32 R16, R16, 0x4, R2 ;  /* 0x0000000410107825 */ /* 0x000fca00078e0002 */
[----:B------:R-:W-:Y:S01]  /*11a0*/  STG.E desc[UR36][R16.64], R5 ;  /* 0x0000000510007986 */ /* 0x000fe2000c101924 */
[----:B------:R-:W-:Y:S05]  /*11b0*/  EXIT ;  /* 0x000000000000794d */ /* 0x000fea0003800000 */
        .weak           $__internal_3_$__cuda_sm3x_div_rn_noftz_f32_slowpath
        .type           $__internal_3_$__cuda_sm3x_div_rn_noftz_f32_slowpath,@function
        .size           $__internal_3_$__cuda_sm3x_div_rn_noftz_f32_slowpath,(.L_x_168 - $__internal_3_$__cuda_sm3x_div_rn_noftz_f32_slowpath)
$__internal_3_$__cuda_sm3x_div_rn_noftz_f32_slowpath:
[----:B------:R-:W-:Y:S01]  /*11c0*/  SHF.R.U32.HI R4, RZ, 0x17, R0 ;  /* 0x00000017ff047819 */ /* 0x000fe20000011600 */
[----:B------:R-:W-:Y:S01]  /*11d0*/  BSSY.RECONVERGENT B1, `(.L_x_103) ;  /* 0x0000063000017945 */ /* 0x000fe20003800200 */
[----:B------:R-:W-:Y:S02]  /*11e0*/  SHF.R.U32.HI R3, RZ, 0x17, R18 ;  /* 0x00000017ff037819 */ /* 0x000fe40000011612 */
[----:B------:R-:W-:Y:S02]  /*11f0*/  LOP3.LUT R4, R4, 0xff, RZ, 0xc0, !PT ;  /* 0x000000ff04047812 */ /* 0x000fe400078ec0ff */
[----:B------:R-:W-:Y:S02]  /*1200*/  LOP3.LUT R8, R3, 0xff, RZ, 0xc0, !PT ;  /* 0x000000ff03087812 */ /* 0x000fe400078ec0ff */
[----:B------:R-:W-:Y:S02]  /*1210*/  IADD3 R6, PT, PT, R4, -0x1, RZ ;  /* 0xffffffff04067810 */ /* 0x000fe40007ffe0ff */
[----:B------:R-:W-:Y:S01]  /*1220*/  MOV R3, R0 ;  /* 0x0000000000037202 */ /* 0x000fe20000000f00 */
[----:B------:R-:W-:Y:S01]  /*1230*/  VIADD R7, R8, 0xffffffff ;  /* 0xffffffff08077836 */ /* 0x000fe20000000000 */
        /* <DEDUP_REMOVED lines=10> */
[----:B------:R-:W-:Y:S02]  /*12e0*/  FSETP.NEU.FTZ.AND P2, PT, |R18|, +INF , PT ;  /* 0x7f8000001200780b */ /* 0x000fe40003f5d200 */
        /* <DEDUP_REMOVED lines=16> */
.L_x_104:
        /* <DEDUP_REMOVED lines=51> */
.L_x_111:
[----:B------:R-:W-:-:S04]  /*1720*/  LOP3.LUT R0, R0, 0x80000000, RZ, 0xc0, !PT ;  /* 0x8000000000007812 */ /* 0x000fc800078ec0ff */
[----:B------:R-:W-:Y:S01]  /*1730*/  LOP3.LUT R0, R0, 0x7f800000, RZ, 0xfc, !PT ;  /* 0x7f80000000007812 */ /* 0x000fe200078efcff */
[----:B------:R-:W-:Y:S06]  /*1740*/  BRA `(.L_x_112) ;  /* 0x0000000000047947 */ /* 0x000fec0003800000 */
.L_x_110:
[----:B------:R-:W-:-:S07]  /*1750*/  IMAD R0, R4, 0x800000, R0 ;  /* 0x0080000004007824 */ /* 0x000fce00078e0200 */
.L_x_112:
[----:B------:R-:W-:Y:S05]  /*1760*/  BSYNC.RECONVERGENT B2 ;  /* 0x0000000000027941 */ /* 0x000fea0003800200 */
.L_x_109:
[----:B------:R-:W-:Y:S05]  /*1770*/  BRA `(.L_x_113) ;  /* 0x0000000000207947 */ /* 0x000fea0003800000 */
.L_x_108:
[----:B------:R-:W-:-:S04]  /*1780*/  LOP3.LUT R0, R3, 0x80000000, R18, 0x48, !PT ;  /* 0x8000000003007812 */ /* 0x000fc800078e4812 */
[----:B------:R-:W-:Y:S01]  /*1790*/  LOP3.LUT R0, R0, 0x7f800000, RZ, 0xfc, !PT ;  /* 0x7f80000000007812 */ /* 0x000fe200078efcff */
[----:B------:R-:W-:Y:S06]  /*17a0*/  BRA `(.L_x_113) ;  /* 0x0000000000147947 */ /* 0x000fec0003800000 */
.L_x_107:
[----:B------:R-:W-:Y:S01]  /*17b0*/  LOP3.LUT R0, R3, 0x80000000, R18, 0x48, !PT ;  /* 0x8000000003007812 */ /* 0x000fe200078e4812 */
[----:B------:R-:W-:Y:S06]  /*17c0*/  BRA `(.L_x_113) ;  /* 0x00000000000c7947 */ /* 0x000fec0003800000 */
.L_x_106:
[----:B------:R-:W0:Y:S01]  /*17d0*/  MUFU.RSQ R0, -QNAN ;  /* 0xffc0000000007908 */ /* 0x000e220000001400 */
[----:B------:R-:W-:Y:S05]  /*17e0*/  BRA `(.L_x_113) ;  /* 0x0000000000047947 */ /* 0x000fea0003800000 */
.L_x_105:
[----:B------:R-:W-:-:S07]  /*17f0*/  FADD.FTZ R0, R18, R0 ;  /* 0x0000000012007221 */ /* 0x000fce0000010000 */
.L_x_113:
[----:B------:R-:W-:Y:S05]  /*1800*/  BSYNC.RECONVERGENT B1 ;  /* 0x0000000000017941 */ /* 0x000fea0003800200 */
.L_x_103:
[----:B------:R-:W-:-:S04]  /*1810*/  HFMA2 R3, -RZ, RZ, 0, 0 ;  /* 0x00000000ff037431 */ /* 0x000fc800000001ff */
[----:B0-----:R-:W-:Y:S05]  /*1820*/  RET.REL.NODEC R2 `(_Z14gradientKernelN13neuralnetwork4cuda16LayerBatchDeltasENS0_17LayerBatchOutputsENS0_12LayerWeightsEj) ;  /* 0xffffffe402f47950 */ /* 0x001fea0003c3ffff */
.L_x_114:
        /* <DEDUP_REMOVED lines=13> */
.L_x_168:


//--------------------- .text._Z19backwardDeltaKernelN13neuralnetwork4cuda16LayerBatchDeltasENS0_12LayerWeightsENS0_17LayerBatchOutputsES1_j --------------------------
	.section	.text._Z19backwardDeltaKernelN13neuralnetwork4cuda16LayerBatchDeltasENS0_12LayerWeightsENS0_17LayerBatchOutputsES1_j,"ax",@progbits
	.align	128
        .global         _Z19backwardDeltaKernelN13neuralnetwork4cuda16LayerBatchDeltasENS0_12LayerWeightsENS0_17LayerBatchOutputsES1_j
        .type           _Z19backwardDeltaKernelN13neuralnetwork4cuda16LayerBatchDeltasENS0_12LayerWeightsENS0_17LayerBatchOutputsES1_j,@function
        .size           _Z19backwardDeltaKernelN13neuralnetwork4cuda16LayerBatchDeltasENS0_12LayerWeightsENS0_17LayerBatchOutputsES1_j,(.L_x_178 - _Z19backwardDeltaKernelN13neuralnetwork4cuda16LayerBatchDeltasENS0_12LayerWeightsENS0_17LayerBatchOutputsES1_j)
        .other          _Z19backwardDeltaKernelN13neuralnetwork4cuda16LayerBatchDeltasENS0_12LayerWeightsENS0_17LayerBatchOutputsES1_j,@"STO_CUDA_ENTRY STV_DEFAULT"
_Z19backwardDeltaKernelN13neuralnetwork4cuda16LayerBatchDeltasENS0_12LayerWeightsENS0_17LayerBatchOutputsES1_j:
.text._Z19backwardDeltaKernelN13neuralnetwork4cuda16LayerBatchDeltasENS0_12LayerWeightsENS0_17LayerBatchOutputsES1_j:
[----:B------:R-:W0:Y:S01]  /*0000*/  LDC R1, c[0x0][0x37c] ;  /* 0x0000df00ff017b82 */ /* 0x000e220000000800 */
[----:B------:R-:W1:Y:S01]  /*0010*/  LDCU UR40, c[0x0][0x364] ;  /* 0x00006c80ff2877ac */ /* 0x000e620008000800 */
[----:B------:R-:W1:Y:S01]  /*0020*/  S2R R25, SR_CTAID.Y ;  /* 0x0000000000197919 */ /* 0x000e620000002600 */
[----:B------:R-:W-:Y:S01]  /*0030*/  IMAD.MOV.U32 R24, RZ, RZ, RZ ;  /* 0x000000ffff187224 */ /* 0x000fe200078e00ff */
[----:B------:R-:W2:Y:S01]  /*0040*/  LDCU UR41, c[0x0][0x360] ;  /* 0x00006c00ff2977ac */ /* 0x000ea20008000800 */
[----:B------:R-:W1:Y:S01]  /*0050*/  S2R R22, SR_TID.Y ;  /* 0x0000000000167919 */ /* 0x000e620000002200 */
[----:B------:R-:W3:Y:S01]  /*0060*/  LDCU UR39, c[0x0][0x3a0] ;  /* 0x00007400ff2777ac */ /* 0x000ee20008000800 */
[----:B------:R-:W4:Y:S01]  /*0070*/  S2R R23, SR_TID.X ;  /* 0x0000000000177919 */ /* 0x000f220000002100 */
[----:B------:R-:W-:Y:S01]  /*0080*/  UMOV UR4, URZ ;  /* 0x000000ff00047c82 */ /* 0x000fe20008000000 */
[----:B------:R-:W4:Y:S01]  /*0090*/  S2R R27, SR_CTAID.X ;  /* 0x00000000001b7919 */ /* 0x000f220000002500 */
[----:B------:R-:W0:Y:S01]  /*00a0*/  LDCU.64 UR36, c[0x0][0x358] ;  /* 0x00006b00ff2477ac */ /* 0x000e220008000a00 */
[----:B--2---:R-:W2:Y:S01]  /*00b0*/  I2F.U32.RP R0, UR41 ;  /* 0x0000002900007d06 */ /* 0x004ea20008209000 */
[----:B------:R-:W-:-:S02]  /*00c0*/  UISETP.NE.U32.AND UP1, UPT, UR41, URZ, UPT ;  /* 0x000000ff2900728c */ /* 0x000fc4000bf25070 */
[----:B---3--:R-:W-:-:S05]  /*00d0*/  UIADD3 UR39, UPT, UPT, UR41, -0x1, UR39 ;  /* 0xffffffff29277890 */ /* 0x008fca000fffe027 */
[----:B--2---:R-:W2:Y:S01]  /*00e0*/  MUFU.RCP R0, R0 ;  /* 0x0000000000007308 */ /* 0x004ea20000001000 */
[----:B-1----:R-:W-:Y:S02]  /*00f0*/  IMAD R25, R25, UR40, R22 ;  /* 0x0000002819197c24 */ /* 0x002fe4000f8e0216 */
[----:B----4-:R-:W-:Y:S01]  /*0100*/  IMAD R26, R27, UR41, R23 ;  /* 0x000000291b1a7c24 */ /* 0x010fe2000f8e0217 */
[----:B--2---:R-:W-:-:S06]  /*0110*/  IADD3 R2, PT, PT, R0, 0xffffffe, RZ ;  /* 0x0ffffffe00027810 */ /* 0x004fcc0007ffe0ff */
[----:B------:R-:W1:Y:S02]  /*0120*/  F2I.FTZ.U32.TRUNC.NTZ R2, R2 ;  /* 0x0000000200027305 */ /* 0x000e64000021f000 */
[----:B-1----:R-:W-:-:S13]  /*0130*/  R2UR UR5, R2 ;  /* 0x00000000020572ca */ /* 0x002fda00000e0000 */
[----:B------:R-:W-:-:S04]  /*0140*/  UIADD3 UR6, UPT, UPT, URZ, -UR5, URZ ;  /* 0x80000005ff067290 */ /* 0x000fc8000fffe0ff */
[----:B------:R-:W-:-:S04]  /*0150*/  UIMAD UR6, UR6, UR41, URZ ;  /* 0x00000029060672a4 */ /* 0x000fc8000f8e02ff */
[----:B------:R-:W-:-:S04]  /*0160*/  UIMAD.WIDE.U32 UR4, UR5, UR6, UR4 ;  /* 0x00000006050472a5 */ /* 0x000fc8000f8e0004 */
[----:B------:R-:W-:-:S04]  /*0170*/  UIMAD.WIDE.U32 UR4, UR5, UR39, URZ ;  /* 0x00000027050472a5 */ /* 0x000fc8000f8e00ff */
[----:B------:R-:W-:-:S04]  /*0180*/  UIADD3 UR5, UPT, UPT, -UR5, URZ, URZ ;  /* 0x000000ff05057290 */ /* 0x000fc8000fffe1ff */
[----:B------:R-:W-:-:S04]  /*0190*/  UIMAD UR4, UR41, UR5, UR39 ;  /* 0x00000005290472a4 */ /* 0x000fc8000f8e0227 */
[----:B------:R-:W-:-:S11]  /*01a0*/  UISETP.GE.U32.AND UP0, UPT, UR4, UR41, UPT ;  /* 0x000000290400728c */ /* 0x000fd6000bf06070 */
[----:B------:R-:W-:-:S04]  /*01b0*/  @UP0 UIADD3 UR4, UPT, UPT, UR4, -UR41, URZ ;  /* 0x8000002904040290 */ /* 0x000fc8000fffe0ff */
[----:B------:R-:W-:-:S11]  /*01c0*/  UISETP.GE.U32.AND UP0, UPT, UR4, UR41, UPT ;  /* 0x000000290400728c */ /* 0x000fd6000bf06070 */
[----:B------:R-:W-:Y:S02]  /*01d0*/  @UP0 UIADD3 UR4, UPT, UPT, UR4, -UR41, URZ ;  /* 0x8000002904040290 */ /* 0x000fe4000fffe0ff */
[----:B------:R-:W-:-:S04]  /*01e0*/  @!UP1 ULOP3.LUT UR4, URZ, UR41, URZ, 0x33, !UPT ;  /* 0x00000029ff049292 */ /* 0x000fc8000f8e33ff */
[----:B------:R-:W-:-:S04]  /*01f0*/  UIADD3 UR39, UPT, UPT, UR39, -UR4, URZ ;  /* 0x8000000427277290 */ /* 0x000fc8000fffe0ff */
[----:B------:R-:W-:-:S09]  /*0200*/  UISETP.GE.AND UP0, UPT, UR39, 0x1, UPT ;  /* 0x000000012700788c */ /* 0x000fd2000bf06270 */
[----:B0-----:R-:W-:Y:S05]  /*0210*/  BRA.U !UP0, `(.L_x_115) ;  /* 0x0000000908d87547 */ /* 0x001fea000b800000 */
[----:B------:R-:W0:Y:S01]  /*0220*/  S2UR UR5, SR_CgaCtaId ;  /* 0x00000000000579c3 */ /* 0x000e220000008800 */
[----:B------:R-:W1:Y:S01]  /*0230*/  LDCU UR6, c[0x0][0x408] ;  /* 0x00008100ff0677ac */ /* 0x000e620008000800 */
[----:B------:R-:W-:Y:S01]  /*0240*/  IADD3 R0, PT, PT, R22, UR40, RZ ;  /* 0x0000002816007c10 */ /* 0x000fe2000fffe0ff */
[----:B------:R-:W-:Y:S01]  /*0250*/  IMAD R27, R27, UR41, R22 ;  /* 0x000000291b1b7c24 */ /* 0x000fe2000f8e0216 */
[----:B------:R-:W2:Y:S01]  /*0260*/  LDCU.64 UR8, c[0x0][0x3b0] ;  /* 0x00007600ff0877ac */ /* 0x000ea20008000a00 */
[----:B------:R-:W-:-:S03]  /*0270*/  IMAD.MOV.U32 R24, RZ, RZ, RZ ;  /* 0x000000ffff187224 */ /* 0x000fc600078e00ff */
[----:B------:R-:W2:Y:S01]  /*0280*/  LDC.64 R18, c[0x0][0x3a8] ;  /* 0x0000ea00ff127b82 */ /* 0x000ea20000000a00 */
[----:B------:R-:W3:Y:S01]  /*0290*/  LDCU.64 UR10, c[0x0][0x398] ;  /* 0x00007300ff0a77ac */ /* 0x000ee20008000a00 */
[----:B------:R-:W-:Y:S01]  /*02a0*/  IMAD.SHL.U32 R0, R0, 0x4, RZ ;  /* 0x0000000400007824 */ /* 0x000fe200078e00ff */
[----:B------:R-:W-:Y:S01]  /*02b0*/  UMOV UR4, 0x400 ;  /* 0x0000040000047882 */ /* 0x000fe20000000000 */
[----:B------:R-:W4:Y:S04]  /*02c0*/  LDCU UR42, c[0x0][0x3a0] ;  /* 0x00007400ff2a77ac */ /* 0x000f280008000800 */
[----:B------:R-:W3:Y:S01]  /*02d0*/  LDC.64 R16, c[0x0][0x390] ;  /* 0x0000e400ff107b82 */ /* 0x000ee20000000a00 */
[----:B------:R-:W-:Y:S01]  /*02e0*/  UMOV UR38, URZ ;  /* 0x000000ff00267c82 */ /* 0x000fe20008000000 */
[----:B-1----:R-:W-:-:S02]  /*02f0*/  UIMAD UR40, UR40, UR6, URZ ;  /* 0x00000006282872a4 */ /* 0x002fc4000f8e02ff */
[----:B------:R-:W-:Y:S02]  /*0300*/  IMAD R28, R23, UR6, RZ ;  /* 0x00000006171c7c24 */ /* 0x000fe4000f8e02ff */
[----:B------:R-:W-:Y:S01]  /*0310*/  IMAD R32, R22, UR6, R23 ;  /* 0x0000000616207c24 */ /* 0x000fe2000f8e0217 */
[----:B0-----:R-:W-:-:S04]  /*0320*/  ULEA UR4, UR5, UR4, 0x18 ;  /* 0x0000000405047291 */ /* 0x001fc8000f8ec0ff */
[----:B------:R-:W-:Y:S02]  /*0330*/  ULEA UR40, UR40, UR4, 0x2 ;  /* 0x0000000428287291 */ /* 0x000fe4000f8e10ff */
[----:B------:R-:W-:Y:S01]  /*0340*/  MOV R3, UR4 ;  /* 0x0000000400037c02 */ /* 0x000fe20008000f00 */
[C---:B--2---:R-:W-:Y:S01]  /*0350*/  IMAD.WIDE.U32 R18, R27.reuse, UR8, R18 ;  /* 0x000000081b127c25 */ /* 0x044fe2000f8e0012 */
[----:B------:R-:W-:Y:S02]  /*0360*/  LEA R33, R28, UR4, 0x2 ;  /* 0x000000041c217c11 */ /* 0x000fe4000f8e10ff */
[----:B------:R-:W-:Y:S01]  /*0370*/  LEA R30, R32, UR4, 0x2 ;  /* 0x00000004201e7c11 */ /* 0x000fe2000f8e10ff */
[----:B------:R-:W-:Y:S01]  /*0380*/  IMAD R0, R0, UR6, R3 ;  /* 0x0000000600007c24 */ /* 0x000fe2000f8e0203 */
[----:B------:R-:W-:Y:S01]  /*0390*/  LEA R32, R32, UR40, 0x2 ;  /* 0x0000002820207c11 */ /* 0x000fe2000f8e10ff */
[----:B------:R-:W-:Y:S01]  /*03a0*/  IMAD R29, R27, UR9, R19 ;  /* 0x000000091b1d7c24 */ /* 0x000fe2000f8e0213 */
[----:B------:R-:W-:Y:S01]  /*03b0*/  IADD3 R33, PT, PT, R33, 0x10, RZ ;  /* 0x0000001021217810 */ /* 0x000fe20007ffe0ff */
[----:B---3--:R-:W-:-:S04]  /*03c0*/  IMAD.WIDE.U32 R16, R25, UR10, R16 ;  /* 0x0000000a19107c25 */ /* 0x008fc8000f8e0010 */
[----:B------:R-:W-:Y:S02]  /*03d0*/  IMAD R31, R25, UR11, R17 ;  /* 0x0000000b191f7c24 */ /* 0x000fe4000f8e0211 */
[----:B----4-:R-:W-:-:S07]  /*03e0*/  VIADD R34, R0, 0x10 ;  /* 0x0000001000227836 */ /* 0x010fce0000000000 */
.L_x_124:
[----:B0-----:R-:W0:Y:S01]  /*03f0*/  LDCU.64 UR4, c[0x0][0x3a0] ;  /* 0x00007400ff0477ac */ /* 0x001e220008000a00 */
[----:B------:R-:W-:-:S04]  /*0400*/  IADD3 R5, PT, PT, R23, UR38, RZ ;  /* 0x0000002617057c10 */ /* 0x000fc8000fffe0ff */
[----:B0-----:R-:W-:Y:S01]  /*0410*/  ISETP.GE.U32.AND P0, PT, R5, UR4, PT ;  /* 0x0000000405007c0c */ /* 0x001fe2000bf06070 */
[----:B------:R-:W0:Y:S03]  /*0420*/  LDCU UR4, c[0x0][0x388] ;  /* 0x00007100ff0477ac */ /* 0x000e260008000800 */
[----:B------:R-:W-:Y:S01]  /*0430*/  ISETP.GE.U32.OR P0, PT, R27, UR5, P0 ;  /* 0x000000051b007c0c */ /* 0x000fe20008706470 */
[----:B------:R-:W1:-:S12]  /*0440*/  LDCU UR5, c[0x0][0x384] ;  /* 0x00007080ff0577ac */ /* 0x000e580008000800 */
[----:B------:R-:W-:Y:S01]  /*0450*/  @!P0 MOV R3, R29 ;  /* 0x0000001d00038202 */ /* 0x000fe20000000f00 */
[----:B------:R-:W-:-:S04]  /*0460*/  @!P0 IMAD.MOV.U32 R2, RZ, RZ, R18 ;  /* 0x000000ffff028224 */ /* 0x000fc800078e0012 */
[----:B------:R-:W-:-:S06]  /*0470*/  @!P0 IMAD.WIDE.U32 R2, R5, 0x4, R2 ;  /* 0x0000000405028825 */ /* 0x000fcc00078e0002 */
[----:B------:R-:W2:Y:S04]  /*0480*/  @!P0 LDG.E R3, desc[UR36][R2.64] ;  /* 0x0000002402038981 */ /* 0x000ea8000c1e1900 */
[----:B--2---:R2:W-:Y:S01]  /*0490*/  @!P0 STS [R30], R3 ;  /* 0x000000031e008388 */ /* 0x0045e20000000800 */
[----:B0-----:R-:W-:-:S04]  /*04a0*/  ISETP.GE.U32.AND P0, PT, R5, UR4, PT ;  /* 0x0000000405007c0c */ /* 0x001fc8000bf06070 */
[----:B-1----:R-:W-:-:S13]  /*04b0*/  ISETP.GE.U32.OR P0, PT, R25, UR5, P0 ;  /* 0x0000000519007c0c */ /* 0x002fda0008706470 */
[----:B--2---:R-:W-:Y:S05]  /*04c0*/  @P0 BRA `(.L_x_116) ;  /* 0x00000000006c0947 */ /* 0x004fea0003800000 */
        /* <DEDUP_REMOVED lines=20> */
.L_x_118:
[----:B------:R-:W-:Y:S05]  /*0610*/  BSYNC.RECONVERGENT B6 ;  /* 0x0000000000067941 */ /* 0x000fea0003800200 */
.L_x_117:
[----:B------:R-:W-:Y:S01]  /*0620*/  IADD3 R5, PT, PT, R23, UR38, RZ ;  /* 0x0000002617057c10 */ /* 0x000fe2000fffe0ff */
[----:B------:R-:W-:Y:S01]  /*0630*/  IMAD.MOV.U32 R3, RZ, RZ, R31 ;  /* 0x000000ffff037224 */ /* 0x000fe200078e001f */
[----:B------:R-:W-:-:S05]  /*0640*/  MOV R2, R16 ;  /* 0x0000001000027202 */ /* 0x000fca0000000f00 */
[----:B------:R-:W-:-:S06]  /*0650*/  IMAD.WIDE.U32 R2, R5, 0x4, R2 ;  /* 0x0000000405027825 */ /* 0x000fcc00078e0002 */
[----:B------:R-:W2:Y:S04]  /*0660*/  LDG.E R3, desc[UR36][R2.64] ;  /* 0x0000002402037981 */ /* 0x000ea8000c1e1900 */
[----:B--2---:R0:W-:Y:S02]  /*0670*/  STS [R32], R3 ;  /* 0x0000000320007388 */ /* 0x0041e40000000800 */
.L_x_116:
[----:B------:R-:W-:Y:S05]  /*0680*/  WARPSYNC.ALL ;  /* 0x0000000000007948 */ /* 0x000fea0003800000 */
[----:B------:R-:W1:Y:S02]  /*0690*/  LDCU UR4, c[0x0][0x3a0] ;  /* 0x00007400ff0477ac */ /* 0x000e640008000800 */
[----:B-1----:R-:W-:Y:S01]  /*06a0*/  UISETP.NE.AND UP0, UPT, UR38, UR4, UPT ;  /* 0x000000042600728c */ /* 0x002fe2000bf05270 */
[----:B------:R-:W-:Y:S08]  /*06b0*/  BAR.SYNC.DEFER_BLOCKING 0x0 ;  /* 0x0000000000007b1d */ /* 0x000ff00000010000 */
[----:B------:R-:W-:Y:S05]  /*06c0*/  BRA.U !UP0, `(.L_x_119) ;  /* 0x0000000508987547 */ /* 0x000fea000b800000 */
[----:B------:R-:W-:Y:S01]  /*06d0*/  UISETP.LT.U32.AND UP0, UPT, UR41, UR42, UPT ;  /* 0x0000002a2900728c */ /* 0x000fe2000bf01070 */
[----:B0-----:R-:W-:-:S03]  /*06e0*/  HFMA2 R3, -RZ, RZ, 0, 0 ;  /* 0x00000000ff037431 */ /* 0x001fc600000001ff */
[----:B------:R-:W-:-:S04]  /*06f0*/  USEL UR4, UR41, UR42, UP0 ;  /* 0x0000002a29047287 */ /* 0x000fc80008000000 */
[----:B------:R-:W-:Y:S02]  /*0700*/  UISETP.GE.U32.AND UP1, UPT, UR4, 0x8, UPT ;  /* 0x000000080400788c */ /* 0x000fe4000bf26070 */
[----:B------:R-:W-:-:S04]  /*0710*/  UISETP.LT.U32.AND UP0, UPT, UR4, 0x1, UPT ;  /* 0x000000010400788c */ /* 0x000fc8000bf01070 */
[----:B------:R-:W-:-:S04]  /*0720*/  USEL UR6, UR4, 0x1, !UP0 ;  /* 0x0000000104067887 */ /* 0x000fc8000c000000 */
[----:B------:R-:W-:-:S04]  /*0730*/  ULOP3.LUT UR7, UR6, 0x7, URZ, 0xc0, !UPT ;  /* 0x0000000706077892 */ /* 0x000fc8000f8ec0ff */
[----:B------:R-:W-:Y:S01]  /*0740*/  UISETP.NE.AND UP0, UPT, UR7, URZ, UPT ;  /* 0x000000ff0700728c */ /* 0x000fe2000bf05270 */
[----:B------:R-:W-:Y:S10]  /*0750*/  BRA.U !UP1, `(.L_x_120) ;  /* 0x00000001098c7547 */ /* 0x000ff4000b800000 */
[----:B------:R-:W-:Y:S01]  /*0760*/  ULOP3.LUT UR5, UR6, 0x7f8, URZ, 0xc0, !UPT ;  /* 0x000007f806057892 */ /* 0x000fe2000f8ec0ff */
[----:B------:R-:W-:Y:S01]  /*0770*/  MOV R0, R34 ;  /* 0x0000002200007202 */ /* 0x000fe20000000f00 */
[----:B------:R-:W-:Y:S01]  /*0780*/  ULOP3.LUT UR4, UR6, 0xfffffff8, URZ, 0xc0, !UPT ;  /* 0xfffffff806047892 */ /* 0x000fe2000f8ec0ff */
[----:B------:R-:W-:-:S03]  /*0790*/  IMAD.MOV.U32 R2, RZ, RZ, R33 ;  /* 0x000000ffff027224 */ /* 0x000fc600078e0021 */
[----:B------:R-:W-:Y:S01]  /*07a0*/  MOV R3, UR5 ;  /* 0x0000000500037c02 */ /* 0x000fe20008000f00 */
[----:B------:R-:W-:-:S12]  /*07b0*/  UIADD3 UR4, UPT, UPT, -UR4, URZ, URZ ;  /* 0x000000ff04047290 */ /* 0x000fd8000fffe1ff */
.L_x_121:
[----:B------:R-:W-:Y:S01]  /*07c0*/  LDS R5, [R2+-0x10] ;  /* 0xfffff00002057984 */ /* 0x000fe20000000800 */
[----:B------:R-:W-:-:S03]  /*07d0*/  UIADD3 UR4, UPT, UPT, UR4, 0x8, URZ ;  /* 0x0000000804047890 */ /* 0x000fc6000fffe0ff */
[----:B------:R-:W0:Y:S01]  /*07e0*/  LDS R4, [R0+-0x10] ;  /* 0xfffff00000047984 */ /* 0x000e220000000800 */
[----:B------:R-:W-:-:S03]  /*07f0*/  UISETP.NE.AND UP1, UPT, UR4, URZ, UPT ;  /* 0x000000ff0400728c */ /* 0x000fc6000bf25270 */
[----:B------:R-:W-:Y:S04]  /*0800*/  LDS R7, [R2+-0xc] ;  /* 0xfffff40002077984 */ /* 0x000fe80000000800 */
[----:B------:R-:W1:Y:S04]  /*0810*/  LDS R6, [R0+-0xc] ;  /* 0xfffff40000067984 */ /* 0x000e680000000800 */
[----:B------:R-:W-:Y:S04]  /*0820*/  LDS R8, [R0+-0x8] ;  /* 0xfffff80000087984 */ /* 0x000fe80000000800 */
[----:B------:R-:W-:Y:S04]  /*0830*/  LDS R9, [R2] ;  /* 0x0000000002097984 */ /* 0x000fe80000000800 */
[----:B------:R-:W-:Y:S01]  /*0840*/  LDS R10, [R0] ;  /* 0x00000000000a7984 */ /* 0x000fe20000000800 */
[----:B0-----:R-:W-:-:S03]  /*0850*/  FFMA R4, R5, R4, R24 ;  /* 0x0000000405047223 */ /* 0x001fc60000000018 */
[----:B------:R-:W0:Y:S04]  /*0860*/  LDS R5, [R2+-0x8] ;  /* 0xfffff80002057984 */ /* 0x000e280000000800 */
[----:B------:R-:W-:Y:S01]  /*0870*/  LDS R24, [R0+0xc] ;  /* 0x00000c0000187984 */ /* 0x000fe20000000800 */
[----:B-1----:R-:W-:-:S03]  /*0880*/  FFMA R4, R7, R6, R4 ;  /* 0x0000000607047223 */ /* 0x002fc60000000004 */
[----:B------:R-:W-:Y:S04]  /*0890*/  LDS R7, [R2+-0x4] ;  /* 0xfffffc0002077984 */ /* 0x000fe80000000800 */
[----:B------:R-:W1:Y:S01]  /*08a0*/  LDS R6, [R0+-0x4] ;  /* 0xfffffc0000067984 */ /* 0x000e620000000800 */
[----:B0-----:R-:W-:-:S03]  /*08b0*/  FFMA R4, R5, R8, R4 ;  /* 0x0000000805047223 */ /* 0x001fc60000000004 */
[----:B------:R-:W-:Y:S04]  /*08c0*/  LDS R5, [R2+0x4] ;  /* 0x0000040002057984 */ /* 0x000fe80000000800 */
[----:B------:R-:W-:Y:S01]  /*08d0*/  LDS R8, [R0+0x8] ;  /* 0x0000080000087984 */ /* 0x000fe20000000800 */
[----:B-1----:R-:W-:-:S03]  /*08e0*/  FFMA R4, R7, R6, R4 ;  /* 0x0000000607047223 */ /* 0x002fc60000000004 */
[----:B------:R0:W1:Y:S01]  /*08f0*/  LDS R6, [R0+0x4] ;  /* 0x0000040000067984 */ /* 0x0000620000000800 */
[----:B------:R-:W-:-:S03]  /*0900*/  FFMA R4, R9, R10, R4 ;  /* 0x0000000a09047223 */ /* 0x000fc60000000004 */
[----:B------:R-:W2:Y:S04]  /*0910*/  LDS R7, [R2+0x8] ;  /* 0x0000080002077984 */ /* 0x000ea80000000800 */
[----:B------:R3:W4:Y:S01]  /*0920*/  LDS R9, [R2+0xc] ;  /* 0x00000c0002097984 */ /* 0x0007220000000800 */
[----:B0-----:R-:W-:Y:S01]  /*0930*/  VIADD R0, R0, 0x20 ;  /* 0x0000002000007836 */ /* 0x001fe20000000000 */
[----:B---3--:R-:W-:Y:S01]  /*0940*/  IADD3 R2, PT, PT, R2, 0x20, RZ ;  /* 0x0000002002027810 */ /* 0x008fe20007ffe0ff */
[----:B-1----:R-:W-:-:S04]  /*0950*/  FFMA R4, R5, R6, R4 ;  /* 0x0000000605047223 */ /* 0x002fc80000000004 */
[----:B--2---:R-:W-:-:S04]  /*0960*/  FFMA R4, R7, R8, R4 ;  /* 0x0000000807047223 */ /* 0x004fc80000000004 */
[----:B----4-:R-:W-:Y:S01]  /*0970*/  FFMA R24, R9, R24, R4 ;  /* 0x0000001809187223 */ /* 0x010fe20000000004 */
[----:B------:R-:W-:Y:S06]  /*0980*/  BRA.U UP1, `(.L_x_121) ;  /* 0xfffffffd018c7547 */ /* 0x000fec000b83ffff */
.L_x_120:
[----:B------:R-:W-:Y:S05]  /*0990*/  BRA.U !UP0, `(.L_x_119) ;  /* 0x0000000108e47547 */ /* 0x000fea000b800000 */
[----:B------:R-:W-:Y:S02]  /*09a0*/  UISETP.GE.U32.AND UP0, UPT, UR7, 0x4, UPT ;  /* 0x000000040700788c */ /* 0x000fe4000bf06070 */
[----:B------:R-:W-:-:S04]  /*09b0*/  ULOP3.LUT UR8, UR6, 0x3, URZ, 0xc0, !UPT ;  /* 0x0000000306087892 */ /* 0x000fc8000f8ec0ff */
[----:B------:R-:W-:-:S03]  /*09c0*/  UISETP.NE.AND UP1, UPT, UR8, URZ, UPT ;  /* 0x000000ff0800728c */ /* 0x000fc6000bf25270 */
[----:B------:R-:W-:Y:S08]  /*09d0*/  BRA.U !UP0, `(.L_x_122) ;  /* 0x0000000108547547 */ /* 0x000ff0000b800000 */
[----:B------:R-:W0:Y:S01]  /*09e0*/  S2UR UR5, SR_CgaCtaId ;  /* 0x00000000000579c3 */ /* 0x000e220000008800 */
[----:B------:R-:W1:Y:S01]  /*09f0*/  LDCU UR7, c[0x0][0x408] ;  /* 0x00008100ff0777ac */ /* 0x000e620008000800 */
[----:B------:R-:W-:Y:S01]  /*0a00*/  IADD3 R0, PT, PT, R28, R3, RZ ;  /* 0x000000031c007210 */ /* 0x000fe20007ffe0ff */
[----:B------:R-:W-:Y:S01]  /*0a10*/  UMOV UR4, 0x400 ;  /* 0x0000040000047882 */ /* 0x000fe20000000000 */
[----:B-1----:R-:W-:Y:S01]  /*0a20*/  IMAD R2, R22, UR7, R3 ;  /* 0x0000000716027c24 */ /* 0x002fe2000f8e0203 */
[----:B------:R-:W-:Y:S01]  /*0a30*/  IADD3 R3, PT, PT, R3, 0x4, RZ ;  /* 0x0000000403037810 */ /* 0x000fe20007ffe0ff */
[----:B0-----:R-:W-:-:S03]  /*0a40*/  ULEA UR4, UR5, UR4, 0x18 ;  /* 0x0000000405047291 */ /* 0x001fc6000f8ec0ff */
[----:B------:R-:W-:-:S03]  /*0a50*/  LEA R2, R2, UR40, 0x2 ;  /* 0x0000002802027c11 */ /* 0x000fc6000f8e10ff */
[----:B------:R-:W-:Y:S02]  /*0a60*/  LEA R0, R0, UR4, 0x2 ;  /* 0x0000000400007c11 */ /* 0x000fe4000f8e10ff */
[----:B------:R-:W-:Y:S04]  /*0a70*/  LDS R4, [R2] ;  /* 0x0000000002047984 */ /* 0x000fe80000000800 */
[----:B------:R-:W0:Y:S04]  /*0a80*/  LDS R5, [R0] ;  /* 0x0000000000057984 */ /* 0x000e280000000800 */
[----:B------:R-:W-:Y:S04]  /*0a90*/  LDS R7, [R0+0x4] ;  /* 0x0000040000077984 */ /* 0x000fe80000000800 */
[----:B------:R-:W1:Y:S04]  /*0aa0*/  LDS R6, [R2+0x4] ;  /* 0x0000040002067984 */ /* 0x000e680000000800 */
[----:B------:R-:W-:Y:S04]  /*0ab0*/  LDS R9, [R0+0x8] ;  /* 0x0000080000097984 */ /* 0x000fe80000000800 */
[----:B------:R-:W2:Y:S04]  /*0ac0*/  LDS R8, [R2+0x8] ;  /* 0x0000080002087984 */ /* 0x000ea80000000800 */
[----:B------:R-:W-:Y:S04]  /*0ad0*/  LDS R11, [R0+0xc] ;  /* 0x00000c00000b7984 */ /* 0x000fe80000000800 */
[----:B------:R-:W3:Y:S01]  /*0ae0*/  LDS R10, [R2+0xc] ;  /* 0x00000c00020a7984 */ /* 0x000ee20000000800 */
[----:B0-----:R-:W-:-:S04]  /*0af0*/  FFMA R4, R5, R4, R24 ;  /* 0x0000000405047223 */ /* 0x001fc80000000018 */
[----:B-1----:R-:W-:-:S04]  /*0b00*/  FFMA R4, R7, R6, R4 ;  /* 0x0000000607047223 */ /* 0x002fc80000000004 */
[----:B--2---:R-:W-:-:S04]  /*0b10*/  FFMA R4, R9, R8, R4 ;  /* 0x0000000809047223 */ /* 0x004fc80000000004 */
[----:B---3--:R-:W-:-:S07]  /*0b20*/  FFMA R24, R11, R10, R4 ;  /* 0x0000000a0b187223 */ /* 0x008fce0000000004 */
.L_x_122:
[----:B------:R-:W-:Y:S05]  /*0b30*/  BRA.U !UP1, `(.L_x_119) ;  /* 0x00000001097c7547 */ /* 0x000fea000b800000 */
[----:B------:R-:W-:Y:S02]  /*0b40*/  UISETP.NE.AND UP0, UPT, UR8, 0x1, UPT ;  /* 0x000000010800788c */ /* 0x000fe4000bf05270 */
[----:B------:R-:W-:-:S04]  /*0b50*/  ULOP3.LUT UR4, UR6, 0x1, URZ, 0xc0, !UPT ;  /* 0x0000000106047892 */ /* 0x000fc8000f8ec0ff */
[----:B------:R-:W-:-:S03]  /*0b60*/  UISETP.NE.U32.AND UP1, UPT, UR4, 0x1, UPT ;  /* 0x000000010400788c */ /* 0x000fc6000bf25070 */
[----:B------:R-:W-:Y:S08]  /*0b70*/  BRA.U !UP0, `(.L_x_123) ;  /* 0x00000001083c7547 */ /* 0x000ff0000b800000 */
[----:B------:R-:W0:Y:S01]  /*0b80*/  S2UR UR5, SR_CgaCtaId ;  /* 0x00000000000579c3 */ /* 0x000e220000008800 */
[----:B------:R-:W1:Y:S01]  /*0b90*/  LDCU UR6, c[0x0][0x408] ;  /* 0x00008100ff0677ac */ /* 0x000e620008000800 */
[--C-:B------:R-:W-:Y:S01]  /*0ba0*/  IMAD.IADD R0, R28, 0x1, R3.reuse ;  /* 0x000000011c007824 */ /* 0x100fe200078e0203 */
        /* <DEDUP_REMOVED lines=9> */
[----:B------:R-:W1:Y:S01]  /*0c40*/  LDS R6, [R2+0x4] ;  /* 0x0000040002067984 */ /* 0x000e620000000800 */
[----:B0-----:R-:W-:-:S04]  /*0c50*/  FFMA R4, R5, R4, R24 ;  /* 0x0000000405047223 */ /* 0x001fc80000000018 */
[----:B-1----:R-:W-:-:S07]  /*0c60*/  FFMA R24, R7, R6, R4 ;  /* 0x0000000607187223 */ /* 0x002fce0000000004 */
.L_x_123:
[----:B------:R-:W-:Y:S05]  /*0c70*/  BRA.U UP1, `(.L_x_119) ;  /* 0x00000001012c7547 */ /* 0x000fea000b800000 */
[----:B------:R-:W0:Y:S01]  /*0c80*/  S2UR UR5, SR_CgaCtaId ;  /* 0x00000000000579c3 */ /* 0x000e220000008800 */
[----:B------:R-:W1:Y:S01]  /*0c90*/  LDCU UR6, c[0x0][0x408] ;  /* 0x00008100ff0677ac */ /* 0x000e620008000800 */
[----:B------:R-:W-:Y:S01]  /*0ca0*/  IADD3 R0, PT, PT, R28, R3, RZ ;  /* 0x000000031c007210 */ /* 0x000fe20007ffe0ff */
[----:B------:R-:W-:Y:S01]  /*0cb0*/  UMOV UR4, 0x400 ;  /* 0x0000040000047882 */ /* 0x000fe20000000000 */
[----:B-1----:R-:W-:Y:S01]  /*0cc0*/  IMAD R3, R22, UR6, R3 ;  /* 0x0000000616037c24 */ /* 0x002fe2000f8e0203 */
[----:B0-----:R-:W-:-:S04]  /*0cd0*/  ULEA UR4, UR5, UR4, 0x18 ;  /* 0x0000000405047291 */ /* 0x001fc8000f8ec0ff */
[----:B------:R-:W-:Y:S02]  /*0ce0*/  LEA R2, R3, UR40, 0x2 ;  /* 0x0000002803027c11 */ /* 0x000fe4000f8e10ff */
[----:B------:R-:W-:-:S04]  /*0cf0*/  LEA R0, R0, UR4, 0x2 ;  /* 0x0000000400007c11 */ /* 0x000fc8000f8e10ff */
[----:B------:R-:W-:Y:S04]  /*0d00*/  LDS R2, [R2] ;  /* 0x0000000002027984 */ /* 0x000fe80000000800 */
[----:B------:R-:W0:Y:S02]  /*0d10*/  LDS R3, [R0] ;  /* 0x0000000000037984 */ /* 0x000e240000000800 */
[----:B0-----:R-:W-:-:S07]  /*0d20*/  FFMA R24, R3, R2, R24 ;  /* 0x0000000203187223 */ /* 0x001fce0000000018 */
.L_x_119:
[----:B------:R-:W-:Y:S01]  /*0d30*/  BAR.SYNC.DEFER_BLOCKING 0x0 ;  /* 0x0000000000007b1d */ /* 0x000fe20000010000 */
[----:B------:R-:W-:Y:S02]  /*0d40*/  UIADD3 UR38, UPT, UPT, UR41, UR38, URZ ;  /* 0x0000002629267290 */ /* 0x000fe4000fffe0ff */
[----:B------:R-:W-:Y:S02]  /*0d50*/  UIADD3 UR42, UPT, UPT, -UR41, UR42, URZ ;  /* 0x0000002a292a7290 */ /* 0x000fe4000fffe1ff */
[----:B------:R-:W-:-:S09]  /*0d60*/  UISETP.GE.AND UP0, UPT, UR38, UR39, UPT ;  /* 0x000000272600728c */ /* 0x000fd2000bf06270 */
[----:B------:R-:W-:Y:S05]  /*0d70*/  BRA.U !UP0, `(.L_x_124) ;  /* 0xfffffff5089c7547 */ /* 0x000fea000b83ffff */
.L_x_115:
[----:B------:R-:W1:Y:S01]  /*0d80*/  LDCU UR4, c[0x0][0x3f0] ;  /* 0x00007e00ff0477ac */ /* 0x000e620008000800 */
[----:B------:R-:W2:Y:S01]  /*0d90*/  LDCU UR5, c[0x0][0x3ec] ;  /* 0x00007d80ff0577ac */ /* 0x000ea20008000800 */
[----:B-1----:R-:W-:-:S04]  /*0da0*/  ISETP.GE.U32.AND P0, PT, R26, UR4, PT ;  /* 0x000000041a007c0c */ /* 0x002fc8000bf06070 */
[----:B--2---:R-:W-:-:S13]  /*0db0*/  ISETP.GE.U32.OR P0, PT, R25, UR5, P0 ;  /* 0x0000000519007c0c */ /* 0x004fda0008706470 */
[----:B------:R-:W-:Y:S05]  /*0dc0*/  @P0 EXIT ;  /* 0x000000000000094d */ /* 0x000fea0003800000 */
[----:B------:R-:W1:Y:S01]  /*0dd0*/  LDCU UR4, c[0x0][0x3c0] ;  /* 0x00007800ff0477ac */ /* 0x000e620008000800 */
[----:B------:R-:W-:Y:S01]  /*0de0*/  BSSY.RECONVERGENT B6, `(.L_x_125) ;  /* 0x0000015000067945 */ /* 0x000fe20003800200 */
[----:B------:R-:W2:Y:S01]  /*0df0*/  LDCU UR5, c[0x0][0x3b8] ;  /* 0x00007700ff0577ac */ /* 0x000ea20008000800 */
[----:B-1----:R-:W-:Y:S02]  /*0e00*/  ISETP.GE.U32.AND P0, PT, R26, UR4, PT ;  /* 0x000000041a007c0c */ /* 0x002fe4000bf06070 */
[----:B--2---:R-:W-:-:S13]  /*0e10*/  ISETP.LT.U32.AND P1, PT, R25, UR5, PT ;  /* 0x0000000519007c0c */ /* 0x004fda000bf21070 */
[----:B------:R-:W-:Y:S05]  /*0e20*/  @!P0 BRA P1, `(.L_x_126) ;  /* 0x0000000000408947 */ /* 0x000fea0000800000 */
[----:B------:R-:W-:Y:S01]  /*0e30*/  MOV R0, 0x0 ;  /* 0x0000000000007802 */ /* 0x000fe20000000f00 */
[----:B------:R-:W1:Y:S01]  /*0e40*/  LDCU.64 UR6, c[0x4][0xe0] ;  /* 0x01001c00ff0677ac */ /* 0x000e620008000a00 */
[----:B------:R-:W-:Y:S02]  /*0e50*/  HFMA2 R12, -RZ, RZ, 0, 5.9604644775390625e-08 ;  /* 0x00000001ff0c7431 */ /* 0x000fe400000001ff */
[----:B------:R-:W-:Y:S01]  /*0e60*/  IMAD.MOV.U32 R8, RZ, RZ, 0x8f ;  /* 0x0000008fff087424 */ /* 0x000fe200078e00ff */
[----:B0-----:R0:W2:Y:S01]  /*0e70*/  LDC.64 R2, c[0x4][R0] ;  /* 0x0100000000027b82 */ /* 0x0010a20000000a00 */
[----:B------:R-:W3:Y:S01]  /*0e80*/  LDCU.64 UR8, c[0x4][0xa0] ;  /* 0x01001400ff0877ac */ /* 0x000ee20008000a00 */
[----:B------:R-:W-:Y:S01]  /*0e90*/  MOV R13, RZ ;  /* 0x000000ff000d7202 */ /* 0x000fe20000000f00 */
[----:B------:R-:W4:Y:S01]  /*0ea0*/  LDCU.64 UR4, c[0x4][0x60] ;  /* 0x01000c00ff0477ac */ /* 0x000f220008000a00 */
[----:B-1----:R-:W-:Y:S01]  /*0eb0*/  IMAD.U32 R4, RZ, RZ, UR6 ;  /* 0x00000006ff047e24 */ /* 0x002fe2000f8e00ff */
[----:B------:R-:W-:-:S02]  /*0ec0*/  MOV R5, UR7 ;  /* 0x0000000700057c02 */ /* 0x000fc40008000f00 */
[----:B---3--:R-:W-:Y:S01]  /*0ed0*/  MOV R6, UR8 ;  /* 0x0000000800067c02 */ /* 0x008fe20008000f00 */
[----:B------:R-:W-:Y:S01]  /*0ee0*/  IMAD.U32 R7, RZ, RZ, UR9 ;  /* 0x00000009ff077e24 */ /* 0x000fe2000f8e00ff */
[----:B----4-:R-:W-:Y:S02]  /*0ef0*/  MOV R10, UR4 ;  /* 0x00000004000a7c02 */ /* 0x010fe40008000f00 */
[----:B0-----:R-:W-:-:S07]  /*0f00*/  MOV R11, UR5 ;  /* 0x00000005000b7c02 */ /* 0x001fce0008000f00 */
[----:B------:R-:W-:-:S07]  /*0f10*/  LEPC R20, `(.L_x_126) ;  /* 0x000000001014794e */ /* 0x000fce0000000000 */
[----:B--2---:R-:W-:Y:S05]  /*0f20*/  CALL.ABS.NOINC R2 ;  /* 0x0000000002007343 */ /* 0x004fea0003c00000 */
.L_x_126:
[----:B------:R-:W-:Y:S05]  /*0f30*/  BSYNC.RECONVERGENT B6 ;  /* 0x0000000000067941 */ /* 0x000fea0003800200 */
.L_x_125:
[----:B0-----:R-:W0:Y:S01]  /*0f40*/  LDC.64 R2, c[0x0][0x3d8] ;  /* 0x0000f600ff027b82 */ /* 0x001e220000000a00 */
[----:B------:R-:W0:Y:S02]  /*0f50*/  LDCU.64 UR4, c[0x0][0x3e0] ;  /* 0x00007c00ff0477ac */ /* 0x000e240008000a00 */
[C---:B0-----:R-:W-:Y:S01]  /*0f60*/  IMAD.WIDE.U32 R2, R25.reuse, UR4, R2 ;  /* 0x0000000419027c25 */ /* 0x041fe2000f8e0002 */
[----:B------:R-:W0:Y:S03]  /*0f70*/  LDCU UR4, c[0x0][0x3e8] ;  /* 0x00007d00ff0477ac */ /* 0x000e260008000800 */
[----:B------:R-:W-:Y:S02]  /*0f80*/  IMAD R3, R25, UR5, R3 ;  /* 0x0000000519037c24 */ /* 0x000fe4000f8e0203 */
[----:B------:R-:W-:-:S06]  /*0f90*/  IMAD.WIDE.U32 R2, R26, 0x4, R2 ;  /* 0x000000041a027825 */ /* 0x000fcc00078e0002 */
[----:B------:R-:W2:Y:S01]  /*0fa0*/  LDG.E R3, desc[UR36][R2.64] ;  /* 0x0000002402037981 */ /* 0x000ea2000c1e1900 */
[----:B------:R-:W-:Y:S01]  /*0fb0*/  BSSY.RECONVERGENT B6, `(.L_x_127) ;  /* 0x0000014000067945 */ /* 0x000fe20003800200 */
[----:B0-----:R-:W-:Y:S01]  /*0fc0*/  ISETP.GE.U32.AND P0, PT, R25, UR4, PT ;  /* 0x0000000419007c0c */ /* 0x001fe2000bf06070 */
[----:B--2---:R-:W-:-:S12]  /*0fd0*/  FMUL R17, R3, R24 ;  /* 0x0000001803117220 */ /* 0x004fd80000400000 */
[----:B------:R-:W-:Y:S05]  /*0fe0*/  @!P0 BRA `(.L_x_128) ;  /* 0x0000000000408947 */ /* 0x000fea0003800000 */
[----:B------:R-:W-:Y:S01]  /*0ff0*/  MOV R0, 0x0 ;  /* 0x0000000000007802 */ /* 0x000fe20000000f00 */
[----:B------:R-:W0:Y:S01]  /*1000*/  LDCU.64 UR4, c[0x4][0xe0] ;  /* 0x01001c00ff0477ac */ /* 0x000e220008000a00 */
[----:B------:R-:W-:Y:S02]  /*1010*/  HFMA2 R12, -RZ, RZ, 0, 5.9604644775390625e-08 ;  /* 0x00000001ff0c7431 */ /* 0x000fe400000001ff */
[----:B------:R-:W-:Y:S01]  /*1020*/  IMAD.MOV.U32 R8, RZ, RZ, 0x9f ;  /* 0x0000009fff087424 */ /* 0x000fe200078e00ff */
[----:B------:R1:W2:Y:S01]  /*1030*/  LDC.64 R2, c[0x4][R0] ;  /* 0x0100000000027b82 */ /* 0x0002a20000000a00 */
[----:B------:R-:W3:Y:S01]  /*1040*/  LDCU.64 UR6, c[0x4][0xa0] ;  /* 0x01001400ff0677ac */ /* 0x000ee20008000a00 */
[----:B------:R-:W-:Y:S01]  /*1050*/  MOV R13, RZ ;  /* 0x000000ff000d7202 */ /* 0x000fe20000000f00 */
[----:B------:R-:W4:Y:S01]  /*1060*/  LDCU.64 UR8, c[0x4][0x68] ;  /* 0x01000d00ff0877ac */ /* 0x000f220008000a00 */
[----:B0-----:R-:W-:Y:S01]  /*1070*/  IMAD.U32 R4, RZ, RZ, UR4 ;  /* 0x00000004ff047e24 */ /* 0x001fe2000f8e00ff */
[----:B------:R-:W-:-:S02]  /*1080*/  MOV R5, UR5 ;  /* 0x0000000500057c02 */ /* 0x000fc40008000f00 */
[----:B---3--:R-:W-:Y:S01]  /*1090*/  MOV R6, UR6 ;  /* 0x0000000600067c02 */ /* 0x008fe20008000f00 */
[----:B------:R-:W-:Y:S01]  /*10a0*/  IMAD.U32 R7, RZ, RZ, UR7 ;  /* 0x00000007ff077e24 */ /* 0x000fe2000f8e00ff */
[----:B----4-:R-:W-:Y:S02]  /*10b0*/  MOV R10, UR8 ;  /* 0x00000008000a7c02 */ /* 0x010fe40008000f00 */
[----:B-1----:R-:W-:-:S07]  /*10c0*/  MOV R11, UR9 ;  /* 0x00000009000b7c02 */ /* 0x002fce0008000f00 */
[----:B------:R-:W-:-:S07]  /*10d0*/  LEPC R20, `(.L_x_128) ;  /* 0x000000001014794e */ /* 0x000fce0000000000 */
[----:B--2---:R-:W-:Y:S05]  /*10e0*/  CALL.ABS.NOINC R2 ;  /* 0x0000000002007343 */ /* 0x004fea0003c00000 */
.L_x_128:
[----:B------:R-:W-:Y:S05]  /*10f0*/  BSYNC.RECONVERGENT B6 ;  /* 0x0000000000067941 */ /* 0x000fea0003800200 */
.L_x_127:
[----:B------:R-:W0:Y:S01]  /*1100*/  LDC.64 R2, c[0x0][0x3f8] ;  /* 0x0000fe00ff027b82 */ /* 0x000e220000000a00 */
[----:B------:R-:W0:Y:S02]  /*1110*/  LDCU.64 UR4, c[0x0][0x400] ;  /* 0x00008000ff0477ac */ /* 0x000e240008000a00 */
[----:B0-----:R-:W-:-:S04]  /*1120*/  IMAD.WIDE.U32 R2, R25, UR4, R2 ;  /* 0x0000000419027c25 */ /* 0x001fc8000f8e0002 */
[----:B------:R-:W-:Y:S02]  /*1130*/  IMAD R3, R25, UR5, R3 ;  /* 0x0000000519037c24 */ /* 0x000fe4000f8e0203 */
[----:B------:R-:W-:-:S05]  /*1140*/  IMAD.WIDE.U32 R26, R26, 0x4, R2 ;  /* 0x000000041a1a7825 */ /* 0x000fca00078e0002 */
[----:B------:R-:W-:Y:S01]  /*1150*/  STG.E desc[UR36][R26.64], R17 ;  /* 0x000000111a007986 */ /* 0x000fe2000c101924 */
[----:B------:R-:W-:Y:S05]  /*1160*/  EXIT ;  /* 0x000000000000794d */ /* 0x000fea0003800000 */
.L_x_129:
        /* <DEDUP_REMOVED lines=9> */
.L_x_178:


//--------------------- .text._Z17forwardPassKernelN13neuralnetwork4cuda12LayerWeightsENS0_17LayerBatchOutputsES2_NS0_15LayerActivationENS0_6RandomEfbj --------------------------
	.section	.text._Z17forwardPassKernelN13neuralnetwork4cuda12LayerWeightsENS0_17LayerBatchOutputsES2_NS0_15LayerActivationENS0_6RandomEfbj,"ax",@progbits
	.align	128
        .global         _Z17forwardPassKernelN13neuralnetwork4cuda12LayerWeightsENS0_17LayerBatchOutputsES2_NS0_15LayerActivationENS0_6RandomEfbj
        .type           _Z17forwardPassKernelN13neuralnetwork4cuda12LayerWeightsENS0_17LayerBatchOutputsES2_NS0_15LayerActivationENS0_6RandomEfbj,@function
        .size           _Z17forwardPassKernelN13neuralnetwork4cuda12LayerWeightsENS0_17LayerBatchOutputsES2_NS0_15LayerActivationENS0_6RandomEfbj,(.L_x_169 - _Z17forwardPassKernelN13neuralnetwork4cuda12LayerWeightsENS0_17LayerBatchOutputsES2_NS0_15LayerActivationENS0_6RandomEfbj)
        .other          _Z17forwardPassKernelN13neuralnetwork4cuda12LayerWeightsENS0_17LayerBatchOutputsES2_NS0_15LayerActivationENS0_6RandomEfbj,@"STO_CUDA_ENTRY STV_DEFAULT"
_Z17forwardPassKernelN13neuralnetwork4cuda12LayerWeightsENS0_17LayerBatchOutputsES2_NS0_15LayerActivationENS0_6RandomEfbj:
.text._Z17forwardPassKernelN13neuralnetwork4cuda12LayerWeightsENS0_17LayerBatchOutputsES2_NS0_15LayerActivationENS0_6RandomEfbj:
[----:B------:R-:W0:Y:S01]  /*0000*/  LDC R1, c[0x0][0x37c] ;  /* 0x0000df00ff017b82 */ /* 0x000e220000000800 */
[----:B------:R-:W1:Y:S01]  /*0010*/  LDCU UR40, c[0x0][0x364] ;  /* 0x00006c80ff2877ac */ /* 0x000e620008000800 */
[----:B------:R-:W1:Y:S01]  /*0020*/  S2R R25, SR_CTAID.Y ;  /* 0x0000000000197919 */ /* 0x000e620000002600 */
[----:B------:R-:W-:Y:S01]  /*0030*/  HFMA2 R27, -RZ, RZ, 0, 0 ;  /* 0x00000000ff1b7431 */ /* 0x000fe200000001ff */
        /* <DEDUP_REMOVED lines=12> */
[----:B----4-:R-:W-:Y:S02]  /*0100*/  IMAD R23, R31, UR41, R29 ;  /* 0x000000291f177c24 */ /* 0x010fe4000f8e021d */
[----:B--2---:R-:W-:-:S06]  /*0110*/  VIADD R2, R0, 0xffffffe ;  /* 0x0ffffffe00027836 */ /* 0x004fcc0000000000 */
        /* <DEDUP_REMOVED lines=18> */
[----:B------:R-:W-:Y:S01]  /*0240*/  VIADD R0, R22, UR40 ;  /* 0x0000002816007c36 */ /* 0x000fe20008000000 */
[----:B------:R-:W-:Y:S01]  /*0250*/  MOV R27, RZ ;  /* 0x000000ff001b7202 */ /* 0x000fe20000000f00 */
[----:B------:R-:W-:Y:S01]  /*0260*/  IMAD R31, R31, UR41, R22 ;  /* 0x000000291f1f7c24 */ /* 0x000fe2000f8e0216 */
[----:B------:R-:W2:Y:S02]  /*0270*/  LDCU.64 UR8, c[0x0][0x390] ;  /* 0x00007200ff0877ac */ /* 0x000ea40008000a00 */
[----:B------:R-:W-:Y:S01]  /*0280*/  SHF.L.U32 R0, R0, 0x2, RZ ;  /* 0x0000000200007819 */ /* 0x000fe200000006ff */
[----:B------:R-:W2:Y:S01]  /*0290*/  LDC.64 R18, c[0x0][0x388] ;  /* 0x0000e200ff127b82 */ /* 0x000ea20000000a00 */
[----:B------:R-:W3:Y:S01]  /*02a0*/  LDCU.64 UR10, c[0x0][0x3b0] ;  /* 0x00007600ff0a77ac */ /* 0x000ee20008000a00 */
[----:B------:R-:W-:Y:S01]  /*02b0*/  UMOV UR4, 0x400 ;  /* 0x0000040000047882 */ /* 0x000fe20000000000 */
[----:B------:R-:W4:Y:S05]  /*02c0*/  LDCU UR42, c[0x0][0x380] ;  /* 0x00007000ff2a77ac */ /* 0x000f2a0008000800 */
[----:B------:R-:W3:Y:S01]  /*02d0*/  LDC.64 R16, c[0x0][0x3a8] ;  /* 0x0000ea00ff107b82 */ /* 0x000ee20000000a00 */
[----:B------:R-:W-:Y:S01]  /*02e0*/  UMOV UR38, URZ ;  /* 0x000000ff00267c82 */ /* 0x000fe20008000000 */
[----:B-1----:R-:W-:-:S02]  /*02f0*/  UIMAD UR40, UR40, UR6, URZ ;  /* 0x00000006282872a4 */ /* 0x002fc4000f8e02ff */
[----:B------:R-:W-:Y:S02]  /*0300*/  IMAD R24, R29, UR6, RZ ;  /* 0x000000061d187c24 */ /* 0x000fe4000f8e02ff */
[----:B------:R-:W-:Y:S01]  /*0310*/  IMAD R28, R22, UR6, R29 ;  /* 0x00000006161c7c24 */ /* 0x000fe2000f8e021d */
[----:B0-----:R-:W-:-:S04]  /*0320*/  ULEA UR4, UR5, UR4, 0x18 ;  /* 0x0000000405047291 */ /* 0x001fc8000f8ec0ff */
[----:B------:R-:W-:Y:S02]  /*0330*/  ULEA UR40, UR40, UR4, 0x2 ;  /* 0x0000000428287291 */ /* 0x000fe4000f8e10ff */
[----:B------:R-:W-:Y:S01]  /*0340*/  IMAD.U32 R3, RZ, RZ, UR4 ;  /* 0x00000004ff037e24 */ /* 0x000fe2000f8e00ff */
[----:B------:R-:W-:Y:S01]  /*0350*/  LEA R30, R24, UR4, 0x2 ;  /* 0x00000004181e7c11 */ /* 0x000fe2000f8e10ff */
[C---:B--2---:R-:W-:Y:S01]  /*0360*/  IMAD.WIDE.U32 R18, R31.reuse, UR8, R18 ;  /* 0x000000081f127c25 */ /* 0x044fe2000f8e0012 */
[C---:B------:R-:W-:Y:S02]  /*0370*/  LEA R26, R28.reuse, UR4, 0x2 ;  /* 0x000000041c1a7c11 */ /* 0x040fe4000f8e10ff */
[----:B------:R-:W-:Y:S01]  /*0380*/  LEA R28, R28, UR40, 0x2 ;  /* 0x000000281c1c7c11 */ /* 0x000fe2000f8e10ff */
[----:B------:R-:W-:Y:S02]  /*0390*/  IMAD R0, R0, UR6, R3 ;  /* 0x0000000600007c24 */ /* 0x000fe4000f8e0203 */
[----:B------:R-:W-:-:S02]  /*03a0*/  IMAD R33, R31, UR9, R19 ;  /* 0x000000091f217c24 */ /* 0x000fc4000f8e0213 */
[----:B---3--:R-:W-:Y:S01]  /*03b0*/  IMAD.WIDE.U32 R16, R25, UR10, R16 ;  /* 0x0000000a19107c25 */ /* 0x008fe2000f8e0010 */
[----:B------:R-:W-:-:S03]  /*03c0*/  IADD3 R32, PT, PT, R0, 0x10, RZ ;  /* 0x0000001000207810 */ /* 0x000fc60007ffe0ff */
[----:B------:R-:W-:Y:S02]  /*03d0*/  IMAD R35, R25, UR11, R17 ;  /* 0x0000000b19237c24 */ /* 0x000fe4000f8e0211 */
[----:B----4-:R-:W-:-:S07]  /*03e0*/  VIADD R30, R30, 0x10 ;  /* 0x000000101e1e7836 */ /* 0x010fce0000000000 */
.L_x_139:
[----:B0-----:R-:W0:Y:S01]  /*03f0*/  LDCU.64 UR4, c[0x0][0x380] ;  /* 0x00007000ff0477ac */ /* 0x001e220008000a00 */
[----:B------:R-:W-:-:S05]  /*0400*/  VIADD R5, R29, UR38 ;  /* 0x000000261d057c36 */ /* 0x000fca0008000000 */
        /* <DEDUP_REMOVED lines=18> */
[----:B------:R-:W-:Y:S02]  /*0530*/  HFMA2 R8, -RZ, RZ, 0, 8.22544097900390625e-06 ;  /* 0x0000008aff087431 */ /* 0x000fe400000001ff */
        /* <DEDUP_REMOVED lines=13> */
.L_x_133:
[----:B------:R-:W-:Y:S05]  /*0610*/  BSYNC.RECONVERGENT B6 ;  /* 0x0000000000067941 */ /* 0x000fea0003800200 */
.L_x_132:
[----:B------:R-:W-:Y:S01]  /*0620*/  MOV R34, R16 ;  /* 0x0000001000227202 */ /* 0x000fe20000000f00 */
[----:B------:R-:W-:-:S04]  /*0630*/  VIADD R3, R29, UR38 ;  /* 0x000000261d037c36 */ /* 0x000fc80008000000 */
[----:B------:R-:W-:-:S06]  /*0640*/  IMAD.WIDE.U32 R2, R3, 0x4, R34 ;  /* 0x0000000403027825 */ /* 0x000fcc00078e0022 */
[----:B------:R-:W2:Y:S04]  /*0650*/  LDG.E R3, desc[UR36][R2.64] ;  /* 0x0000002402037981 */ /* 0x000ea8000c1e1900 */
[----:B--2---:R0:W-:Y:S02]  /*0660*/  STS [R28], R3 ;  /* 0x000000031c007388 */ /* 0x0041e40000000800 */
.L_x_131:
[----:B------:R-:W-:Y:S05]  /*0670*/  WARPSYNC.ALL ;  /* 0x0000000000007948 */ /* 0x000fea0003800000 */
[----:B------:R-:W1:Y:S02]  /*0680*/  LDCU UR4, c[0x0][0x380] ;  /* 0x00007000ff0477ac */ /* 0x000e640008000800 */
[----:B-1----:R-:W-:Y:S01]  /*0690*/  UISETP.NE.AND UP0, UPT, UR38, UR4, UPT ;  /* 0x000000042600728c */ /* 0x002fe2000bf05270 */
[----:B------:R-:W-:Y:S08]  /*06a0*/  BAR.SYNC.DEFER_BLOCKING 0x0 ;  /* 0x0000000000007b1d */ /* 0x000ff00000010000 */
[----:B------:R-:W-:Y:S05]  /*06b0*/  BRA.U !UP0, `(.L_x_134) ;  /* 0x0000000508987547 */ /* 0x000fea000b800000 */
[----:B------:R-:W-:Y:S01]  /*06c0*/  UISETP.LT.U32.AND UP0, UPT, UR41, UR42, UPT ;  /* 0x0000002a2900728c */ /* 0x000fe2000bf01070 */
[----:B0-----:R-:W-:-:S03]  /*06d0*/  IMAD.MOV.U32 R3, RZ, RZ, RZ ;  /* 0x000000ffff037224 */ /* 0x001fc600078e00ff */
        /* <DEDUP_REMOVED lines=13> */
.L_x_136:
        /* <DEDUP_REMOVED lines=19> */
[----:B------:R-:W0:Y:S01]  /*08e0*/  LDS R6, [R0+0x4] ;  /* 0x0000040000067984 */ /* 0x000e220000000800 */
[----:B------:R-:W-:-:S03]  /*08f0*/  FFMA R4, R9, R10, R4 ;  /* 0x0000000a09047223 */ /* 0x000fc60000000004 */
[----:B------:R1:W2:Y:S04]  /*0900*/  LDS R7, [R2+0x8] ;  /* 0x0000080002077984 */ /* 0x0002a80000000800 */
[----:B------:R3:W4:Y:S01]  /*0910*/  LDS R9, [R0+0xc] ;  /* 0x00000c0000097984 */ /* 0x0007220000000800 */
[----:B-1----:R-:W-:Y:S01]  /*0920*/  VIADD R2, R2, 0x20 ;  /* 0x0000002002027836 */ /* 0x002fe20000000000 */
[----:B---3--:R-:W-:Y:S01]  /*0930*/  IADD3 R0, PT, PT, R0, 0x20, RZ ;  /* 0x0000002000007810 */ /* 0x008fe20007ffe0ff */
[----:B0-----:R-:W-:-:S04]  /*0940*/  FFMA R4, R5, R6, R4 ;  /* 0x0000000605047223 */ /* 0x001fc80000000004 */
[----:B--2---:R-:W-:-:S04]  /*0950*/  FFMA R4, R7, R8, R4 ;  /* 0x0000000807047223 */ /* 0x004fc80000000004 */
[----:B----4-:R-:W-:Y:S01]  /*0960*/  FFMA R27, R27, R9, R4 ;  /* 0x000000091b1b7223 */ /* 0x010fe20000000004 */
[----:B------:R-:W-:Y:S06]  /*0970*/  BRA.U UP1, `(.L_x_136) ;  /* 0xfffffffd018c7547 */ /* 0x000fec000b83ffff */
.L_x_135:
[----:B------:R-:W-:Y:S05]  /*0980*/  BRA.U !UP0, `(.L_x_134) ;  /* 0x0000000108e47547 */ /* 0x000fea000b800000 */
[----:B------:R-:W-:Y:S02]  /*0990*/  UISETP.GE.U32.AND UP0, UPT, UR7, 0x4, UPT ;  /* 0x000000040700788c */ /* 0x000fe4000bf06070 */
[----:B------:R-:W-:-:S04]  /*09a0*/  ULOP3.LUT UR8, UR6, 0x3, URZ, 0xc0, !UPT ;  /* 0x0000000306087892 */ /* 0x000fc8000f8ec0ff */
[----:B------:R-:W-:-:S03]  /*09b0*/  UISETP.NE.AND UP1, UPT, UR8, URZ, UPT ;  /* 0x000000ff0800728c */ /* 0x000fc6000bf25270 */
        /* <DEDUP_REMOVED lines=22> */
.L_x_137:
        /* <DEDUP_REMOVED lines=20> */
.L_x_138:
[----:B------:R-:W-:Y:S05]  /*0c60*/  BRA.U UP1, `(.L_x_134) ;  /* 0x00000001012c7547 */ /* 0x000fea000b800000 */
[----:B------:R-:W0:Y:S01]  /*0c70*/  S2UR UR5, SR_CgaCtaId ;  /* 0x00000000000579c3 */ /* 0x000e220000008800 */
[----:B------:R-:W1:Y:S01]  /*0c80*/  LDCU UR6, c[0x0][0x418] ;  /* 0x00008300ff0677ac */ /* 0x000e620008000800 */
[--C-:B------:R-:W-:Y:S01]  /*0c90*/  IMAD.IADD R0, R24, 0x1, R3.reuse ;  /* 0x0000000118007824 */ /* 0x100fe200078e0203 */
        /* <DEDUP_REMOVED lines=8> */
.L_x_134:
[----:B------:R-:W-:Y:S01]  /*0d20*/  BAR.SYNC.DEFER_BLOCKING 0x0 ;  /* 0x0000000000007b1d */ /* 0x000fe20000010000 */
[----:B------:R-:W-:Y:S02]  /*0d30*/  UIADD3 UR38, UPT, UPT, UR41, UR38, URZ ;  /* 0x0000002629267290 */ /* 0x000fe4000fffe0ff */
[----:B------:R-:W-:Y:S02]  /*0d40*/  UIADD3 UR42, UPT, UPT, -UR41, UR42, URZ ;  /* 0x0000002a292a7290 */ /* 0x000fe4000fffe1ff */
[----:B------:R-:W-:-:S09]  /*0d50*/  UISETP.GE.AND UP0, UPT, UR38, UR39, UPT ;  /* 0x000000272600728c */ /* 0x000fd2000bf06270 */
[----:B------:R-:W-:Y:S05]  /*0d60*/  BRA.U !UP0, `(.L_x_139) ;  /* 0xfffffff508a07547 */ /* 0x000fea000b83ffff */
.L_x_130:
[----:B------:R-:W1:Y:S01]  /*0d70*/  LDCU UR5, c[0x0][0x3d0] ;  /* 0x00007a00ff0577ac */ /* 0x000e620008000800 */
[----:B------:R-:W2:Y:S01]  /*0d80*/  LDCU UR6, c[0x0][0x3cc] ;  /* 0x00007980ff0677ac */ /* 0x000ea20008000800 */
[----:B-1----:R-:W-:-:S06]  /*0d90*/  UIADD3 UR4, UPT, UPT, UR5, -0x1, URZ ;  /* 0xffffffff05047890 */ /* 0x002fcc000fffe0ff */
[----:B------:R-:W-:-:S04]  /*0da0*/  ISETP.GE.U32.AND P0, PT, R23, UR4, PT ;  /* 0x0000000417007c0c */ /* 0x000fc8000bf06070 */
[----:B--2---:R-:W-:-:S13]  /*0db0*/  ISETP.GE.U32.OR P0, PT, R25, UR6, P0 ;  /* 0x0000000619007c0c */ /* 0x004fda0008706470 */
[----:B------:R-:W-:Y:S05]  /*0dc0*/  @P0 EXIT ;  /* 0x000000000000094d */ /* 0x000fea0003800000 */
[----:B------:R-:W1:Y:S01]  /*0dd0*/  LDCU UR4, c[0x0][0x3c8] ;  /* 0x00007900ff0477ac */ /* 0x000e620008000800 */
[----:B------:R-:W-:Y:S01]  /*0de0*/  ISETP.GE.U32.AND P0, PT, R23, UR5, PT ;  /* 0x0000000517007c0c */ /* 0x000fe2000bf06070 */
[----:B------:R-:W-:Y:S03]  /*0df0*/  BSSY.RECONVERGENT B6, `(.L_x_140) ;  /* 0x0000014000067945 */ /* 0x000fe60003800200 */
[----:B-1----:R-:W-:-:S04]  /*0e00*/  ISETP.LT.U32.AND P1, PT, R25, UR4, !P0 ;  /* 0x0000000419007c0c */ /* 0x002fc8000c721070 */
[----:B------:R-:W-:-:S09]  /*0e10*/  P2R R16, PR, RZ, 0x2 ;  /* 0x00000002ff107803 */ /* 0x000fd20000000000 */
[----:B------:R-:W-:Y:S05]  /*0e20*/  @P1 BRA `(.L_x_141) ;  /* 0x0000000000401947 */ /* 0x000fea0003800000 */
[----:B------:R-:W-:Y:S01]  /*0e30*/  MOV R0, 0x0 ;  /* 0x0000000000007802 */ /* 0x000fe20000000f00 */
[----:B------:R-:W1:Y:S01]  /*0e40*/  LDCU.64 UR4, c[0x4][0xe0] ;  /* 0x01001c00ff0477ac */ /* 0x000e620008000a00 */
[----:B------:R-:W-:Y:S02]  /*0e50*/  HFMA2 R8, -RZ, RZ, 0, 8.22544097900390625e-06 ;  /* 0x0000008aff087431 */ /* 0x000fe400000001ff */
[----:B------:R-:W-:Y:S01]  /*0e60*/  IMAD.MOV.U32 R12, RZ, RZ, 0x1 ;  /* 0x00000001ff0c7424 */ /* 0x000fe200078e00ff */
[----:B0-----:R0:W2:Y:S01]  /*0e70*/  LDC.64 R2, c[0x4][R0] ;  /* 0x0100000000027b82 */ /* 0x0010a20000000a00 */
[----:B------:R-:W3:Y:S01]  /*0e80*/  LDCU.64 UR6, c[0x4][0xa0] ;  /* 0x01001400ff0677ac */ /* 0x000ee20008000a00 */
[----:B------:R-:W-:Y:S01]  /*0e90*/  MOV R13, RZ ;  /* 0x000000ff000d7202 */ /* 0x000fe20000000f00 */
[----:B------:R-:W4:Y:S01]  /*0ea0*/  LDCU.64 UR8, c[0x4][0x58] ;  /* 0x01000b00ff0877ac */ /* 0x000f220008000a00 */
[----:B-1----:R-:W-:Y:S01]  /*0eb0*/  MOV R4, UR4 ;  /* 0x0000000400047c02 */ /* 0x002fe20008000f00 */
[----:B------:R-:W-:Y:S01]  /*0ec0*/  IMAD.U32 R5, RZ, RZ, UR5 ;  /* 0x00000005ff057e24 */ /* 0x000fe2000f8e00ff */
[----:B---3--:R-:W-:Y:S01]  /*0ed0*/  MOV R6, UR6 ;  /* 0x0000000600067c02 */ /* 0x008fe20008000f00 */
[----:B------:R-:W-:Y:S01]  /*0ee0*/  IMAD.U32 R7, RZ, RZ, UR7 ;  /* 0x00000007ff077e24 */ /* 0x000fe2000f8e00ff */
[----:B----4-:R-:W-:Y:S01]  /*0ef0*/  MOV R10, UR8 ;  /* 0x00000008000a7c02 */ /* 0x010fe20008000f00 */
[----:B0-----:R-:W-:-:S07]  /*0f00*/  IMAD.U32 R11, RZ, RZ, UR9 ;  /* 0x00000009ff0b7e24 */ /* 0x001fce000f8e00ff */
[----:B------:R-:W-:-:S07]  /*0f10*/  LEPC R20, `(.L_x_141) ;  /* 0x000000001014794e */ /* 0x000fce0000000000 */
[----:B--2---:R-:W-:Y:S05]  /*0f20*/  CALL.ABS.NOINC R2 ;  /* 0x0000000002007343 */ /* 0x004fea0003c00000 */
.L_x_141:
[----:B------:R-:W-:Y:S05]  /*0f30*/  BSYNC.RECONVERGENT B6 ;  /* 0x0000000000067941 */ /* 0x000fea0003800200 */
.L_x_140:
[----:B------:R-:W1:Y:S01]  /*0f40*/  LDC.64 R18, c[0x0][0x3d8] ;  /* 0x0000f600ff127b82 */ /* 0x000e620000000a00 */
[----:B------:R-:W1:Y:S01]  /*0f50*/  LDCU.64 UR4, c[0x0][0x3e0] ;  /* 0x00007c00ff0477ac */ /* 0x000e620008000a00 */
[----:B------:R-:W-:Y:S01]  /*0f60*/  ISETP.NE.AND P6, PT, R16, RZ, PT ;  /* 0x000000ff1000720c */ /* 0x000fe20003fc5270 */
[----:B------:R-:W-:Y:S01]  /*0f70*/  BSSY.RECONVERGENT B6, `(.L_x_142) ;  /* 0x0000014000067945 */ /* 0x000fe20003800200 */
[----:B-1----:R-:W-:-:S04]  /*0f80*/  IMAD.WIDE.U32 R18, R25, UR4, R18 ;  /* 0x0000000419127c25 */ /* 0x002fc8000f8e0012 */
[----:B------:R-:W-:-:S07]  /*0f90*/  IMAD R17, R25, UR5, R19 ;  /* 0x0000000519117c24 */ /* 0x000fce000f8e0213 */
[----:B------:R-:W-:Y:S05]  /*0fa0*/  @P6 BRA `(.L_x_143) ;  /* 0x0000000000406947 */ /* 0x000fea0003800000 */
[----:B------:R-:W-:Y:S01]  /*0fb0*/  MOV R0, 0x0 ;  /* 0x0000000000007802 */ /* 0x000fe20000000f00 */
[----:B------:R-:W1:Y:S01]  /*0fc0*/  LDCU.64 UR6, c[0x4][0xe0] ;  /* 0x01001c00ff0677ac */ /* 0x000e620008000a00 */
[----:B------:R-:W-:Y:S02]  /*0fd0*/  HFMA2 R12, -RZ, RZ, 0, 5.9604644775390625e-08 ;  /* 0x00000001ff0c7431 */ /* 0x000fe400000001ff */
[----:B------:R-:W-:Y:S01]  /*0fe0*/  IMAD.MOV.U32 R8, RZ, RZ, 0x8f ;  /* 0x0000008fff087424 */ /* 0x000fe200078e00ff */
[----:B0-----:R0:W2:Y:S01]  /*0ff0*/  LDC.64 R2, c[0x4][R0] ;  /* 0x0100000000027b82 */ /* 0x0010a20000000a00 */
[----:B------:R-:W3:Y:S01]  /*1000*/  LDCU.64 UR8, c[0x4][0xa0] ;  /* 0x01001400ff0877ac */ /* 0x000ee20008000a00 */
[----:B------:R-:W-:Y:S01]  /*1010*/  IMAD.MOV.U32 R13, RZ, RZ, RZ ;  /* 0x000000ffff0d7224 */ /* 0x000fe200078e00ff */
[----:B------:R-:W4:Y:S01]  /*1020*/  LDCU.64 UR4, c[0x4][0x60] ;  /* 0x01000c00ff0477ac */ /* 0x000f220008000a00 */
[----:B-1----:R-:W-:Y:S01]  /*1030*/  IMAD.U32 R4, RZ, RZ, UR6 ;  /* 0x00000006ff047e24 */ /* 0x002fe2000f8e00ff */
[----:B------:R-:W-:Y:S01]  /*1040*/  MOV R5, UR7 ;  /* 0x0000000700057c02 */ /* 0x000fe20008000f00 */
[----:B---3--:R-:W-:Y:S01]  /*1050*/  IMAD.U32 R6, RZ, RZ, UR8 ;  /* 0x00000008ff067e24 */ /* 0x008fe2000f8e00ff */
[----:B------:R-:W-:Y:S01]  /*1060*/  MOV R7, UR9 ;  /* 0x0000000900077c02 */ /* 0x000fe20008000f00 */
[----:B----4-:R-:W-:Y:S01]  /*1070*/  IMAD.U32 R10, RZ, RZ, UR4 ;  /* 0x00000004ff0a7e24 */ /* 0x010fe2000f8e00ff */
[----:B0-----:R-:W-:-:S07]  /*1080*/  MOV R11, UR5 ;  /* 0x00000005000b7c02 */ /* 0x001fce0008000f00 */
[----:B------:R-:W-:-:S07]  /*1090*/  LEPC R20, `(.L_x_143) ;  /* 0x000000001014794e */ /* 0x000fce0000000000 */
[----:B--2---:R-:W-:Y:S05]  /*10a0*/  CALL.ABS.NOINC R2 ;  /* 0x0000000002007343 */ /* 0x004fea0003c00000 */
.L_x_143:
[----:B------:R-:W-:Y:S05]  /*10b0*/  BSYNC.RECONVERGENT B6 ;  /* 0x0000000000067941 */ /* 0x000fea0003800200 */
.L_x_142:
[----:B------:R-:W1:Y:S01]  /*10c0*/  LDCU.U8 UR4, c[0x0][0x414] ;  /* 0x00008280ff0477ac */ /* 0x000e620008000000 */
[----:B0-----:R-:W0:Y:S01]  /*10d0*/  LDC.64 R2, c[0x0][0x3e8] ;  /* 0x0000fa00ff027b82 */ /* 0x001e220000000a00 */
[----:B------:R-:W-:Y:S01]  /*10e0*/  MOV R16, R18 ;  /* 0x0000001200107202 */ /* 0x000fe20000000f00 */
[----:B------:R-:W0:Y:S04]  /*10f0*/  LDCU.64 UR6, c[0x0][0x3f0] ;  /* 0x00007e00ff0677ac */ /* 0x000e280008000a00 */
[----:B------:R-:W-:Y:S01]  /*1100*/  IMAD.WIDE.U32 R18, R23, 0x4, R16 ;  /* 0x0000000417127825 */ /* 0x000fe200078e0010 */
[----:B-1----:R-:W-:-:S04]  /*1110*/  UPRMT UR4, UR4, 0x8880, URZ ;  /* 0x0000888004047896 */ /* 0x002fc800080000ff */
[----:B------:R-:W-:Y:S01]  /*1120*/  UISETP.NE.AND UP0, UPT, UR4, URZ, UPT ;  /* 0x000000ff0400728c */ /* 0x000fe2000bf05270 */
[----:B0-----:R-:W-:-:S04]  /*1130*/  IMAD.WIDE.U32 R2, R25, UR6, R2 ;  /* 0x0000000619027c25 */ /* 0x001fc8000f8e0002 */
[----:B------:R-:W-:Y:S02]  /*1140*/  IMAD R3, R25, UR7, R3 ;  /* 0x0000000719037c24 */ /* 0x000fe4000f8e0203 */
[----:B------:R-:W-:Y:S02]  /*1150*/  IMAD.WIDE.U32 R16, R23, 0x4, R2 ;  /* 0x0000000417107825 */ /* 0x000fe400078e0002 */
[----:B------:R-:W-:Y:S05]  /*1160*/  BRA.U UP0, `(.L_x_144) ;  /* 0x0000000100b87547 */ /* 0x000fea000b800000 */
[----:B------:R-:W0:Y:S01]  /*1170*/  LDCU UR4, c[0x0][0x408] ;  /* 0x00008100ff0477ac */ /* 0x000e220008000800 */
[----:B------:R-:W1:Y:S01]  /*1180*/  LDCU UR5, c[0x0][0x3d0] ;  /* 0x00007a00ff0577ac */ /* 0x000e620008000800 */
[----:B0-----:R-:W0:Y:S01]  /*1190*/  I2F.U32.RP R0, UR4 ;  /* 0x0000000400007d06 */ /* 0x001e220008209000 */
[----:B------:R-:W-:Y:S01]  /*11a0*/  ISETP.NE.U32.AND P1, PT, RZ, UR4, PT ;  /* 0x00000004ff007c0c */ /* 0x000fe2000bf25070 */
[----:B-1----:R-:W-:-:S06]  /*11b0*/  IMAD R23, R25, UR5, R23 ;  /* 0x0000000519177c24 */ /* 0x002fcc000f8e0217 */
[----:B0-----:R-:W0:Y:S02]  /*11c0*/  MUFU.RCP R0, R0 ;  /* 0x0000000000007308 */ /* 0x001e240000001000 */
[----:B0-----:R-:W-:-:S06]  /*11d0*/  VIADD R2, R0, 0xffffffe ;  /* 0x0ffffffe00027836 */ /* 0x001fcc0000000000 */
[----:B------:R0:W1:Y:S02]  /*11e0*/  F2I.FTZ.U32.TRUNC.NTZ R3, R2 ;  /* 0x0000000200037305 */ /* 0x000064000021f000 */
[----:B0-----:R-:W-:Y:S01]  /*11f0*/  IMAD.MOV.U32 R2, RZ, RZ, RZ ;  /* 0x000000ffff027224 */ /* 0x001fe200078e00ff */
[----:B-1----:R-:W-:-:S05]  /*1200*/  IADD3 R5, PT, PT, RZ, -R3, RZ ;  /* 0x80000003ff057210 */ /* 0x002fca0007ffe0ff */
[----:B------:R-:W-:-:S04]  /*1210*/  IMAD R5, R5, UR4, RZ ;  /* 0x0000000405057c24 */ /* 0x000fc8000f8e02ff */
[----:B------:R-:W-:Y:S02]  /*1220*/  IMAD.HI.U32 R4, R3, R5, R2 ;  /* 0x0000000503047227 */ /* 0x000fe400078e0002 */
[----:B------:R-:W0:Y:S04]  /*1230*/  LDC.64 R2, c[0x0][0x400] ;  /* 0x00010000ff027b82 */ /* 0x000e280000000a00 */
[----:B------:R-:W-:-:S05]  /*1240*/  IMAD.HI.U32 R4, R4, R23, RZ ;  /* 0x0000001704047227 */ /* 0x000fca00078e00ff */
[----:B------:R-:W-:-:S05]  /*1250*/  IADD3 R4, PT, PT, -R4, RZ, RZ ;  /* 0x000000ff04047210 */ /* 0x000fca0007ffe1ff */
[----:B------:R-:W-:-:S05]  /*1260*/  IMAD R23, R4, UR4, R23 ;  /* 0x0000000404177c24 */ /* 0x000fca000f8e0217 */
[----:B------:R-:W-:-:S13]  /*1270*/  ISETP.GE.U32.AND P0, PT, R23, UR4, PT ;  /* 0x0000000417007c0c */ /* 0x000fda000bf06070 */
[----:B------:R-:W-:-:S05]  /*1280*/  @P0 VIADD R23, R23, -UR4 ;  /* 0x8000000417170c36 */ /* 0x000fca0008000000 */
[----:B------:R-:W-:-:S13]  /*1290*/  ISETP.GE.U32.AND P0, PT, R23, UR4, PT ;  /* 0x0000000417007c0c */ /* 0x000fda000bf06070 */
[----:B------:R-:W-:Y:S02]  /*12a0*/  @P0 IADD3 R23, PT, PT, R23, -UR4, RZ ;  /* 0x8000000417170c10 */ /* 0x000fe4000fffe0ff */
[----:B------:R-:W-:Y:S01]  /*12b0*/  @!P1 LOP3.LUT R23, RZ, UR4, RZ, 0x33, !PT ;  /* 0x00000004ff179c12 */ /* 0x000fe2000f8e33ff */
[----:B------:R-:W1:Y:S04]  /*12c0*/  LDCU UR4, c[0x0][0x410] ;  /* 0x00008200ff0477ac */ /* 0x000e680008000800 */
[----:B0-----:R-:W-:-:S05]  /*12d0*/  IMAD.WIDE.U32 R2, R23, 0x30, R2 ;  /* 0x0000003017027825 */ /* 0x001fca00078e0002 */
[----:B------:R-:W2:Y:S04]  /*12e0*/  LDG.E.64 R4, desc[UR36][R2.64] ;  /* 0x0000002402047981 */ /* 0x000ea8000c1e1b00 */
[----:B------:R-:W3:Y:S04]  /*12f0*/  LDG.E.64 R8, desc[UR36][R2.64+0x10] ;  /* 0x0000102402087981 */ /* 0x000ee8000c1e1b00 */
[----:B------:R-:W4:Y:S01]  /*1300*/  LDG.E.64 R6, desc[UR36][R2.64+0x8] ;  /* 0x0000082402067981 */ /* 0x000f22000c1e1b00 */
[----:B--2---:R-:W-:Y:S01]  /*1310*/  SHF.R.U32.HI R0, RZ, 0x2, R5 ;  /* 0x00000002ff007819 */ /* 0x004fe20000011605 */
[----:B------:R-:W-:-:S03]  /*1320*/  VIADD R4, R4, 0x587c5 ;  /* 0x000587c504047836 */ /* 0x000fc60000000000 */
[----:B------:R-:W-:Y:S01]  /*1330*/  LOP3.LUT R0, R0, R5, RZ, 0x3c, !PT ;  /* 0x0000000500007212 */ /* 0x000fe200078e3cff */
[----:B---3--:R-:W-:-:S03]  /*1340*/  IMAD.SHL.U32 R5, R9, 0x10, RZ ;  /* 0x0000001009057824 */ /* 0x008fc600078e00ff */
[----:B------:R-:W-:-:S04]  /*1350*/  SHF.L.U32 R10, R0, 0x1, RZ ;  /* 0x00000001000a7819 */ /* 0x000fc800000006ff */
[----:B------:R-:W-:Y:S01]  /*1360*/  LOP3.LUT R10, R0, R10, R5, 0x96, !PT ;  /* 0x0000000a000a7212 */ /* 0x000fe200078e9605 */
[----:B----4-:R-:W-:-:S03]  /*1370*/  IMAD.MOV.U32 R5, RZ, RZ, R6 ;  /* 0x000000ffff057224 */ /* 0x010fc600078e0006 */
[-C--:B------:R-:W-:Y:S02]  /*1380*/  LOP3.LUT R11, R10, R9.reuse, RZ, 0x3c, !PT ;  /* 0x000000090a0b7212 */ /* 0x080fe400078e3cff */
[----:B------:R-:W-:Y:S01]  /*1390*/  MOV R10, R9 ;  /* 0x00000009000a7202 */ /* 0x000fe20000000f00 */
[----:B------:R-:W-:Y:S01]  /*13a0*/  IMAD.MOV.U32 R9, RZ, RZ, R8 ;  /* 0x000000ffff097224 */ /* 0x000fe200078e0008 */
[----:B------:R-:W-:Y:S01]  /*13b0*/  IADD3 R0, PT, PT, R11, R4, RZ ;  /* 0x000000040b007210 */ /* 0x000fe20007ffe0ff */
[----:B------:R0:W-:Y:S01]  /*13c0*/  STG.E.64 desc[UR36][R2.64], R4 ;  /* 0x0000000402007986 */ /* 0x0001e2000c101b24 */
[----:B------:R-:W-:Y:S01]  /*13d0*/  MOV R8, R7 ;  /* 0x0000000700087202 */ /* 0x000fe20000000f00 */
[----:B------:R-:W-:Y:S01]  /*13e0*/  IMAD.MOV.U32 R7, RZ, RZ, 0x2f800000 ;  /* 0x2f800000ff077424 */ /* 0x000fe200078e00ff */
[----:B------:R-:W-:Y:S01]  /*13f0*/  I2FP.F32.U32 R0, R0 ;  /* 0x0000000000007245 */ /* 0x000fe20000201000 */
[----:B------:R0:W-:Y:S04]  /*1400*/  STG.E.64 desc[UR36][R2.64+0x10], R10 ;  /* 0x0000100a02007986 */ /* 0x0001e8000c101b24 */
[----:B------:R0:W-:Y:S01]  /*1410*/  STG.E.64 desc[UR36][R2.64+0x8], R8 ;  /* 0x0000080802007986 */ /* 0x0001e2000c101b24 */
[----:B------:R-:W-:-:S05]  /*1420*/  FFMA R0, R0, R7, 1.1641532182693481445e-10 ;  /* 0x2f00000000007423 */ /* 0x000fca0000000007 */
[----:B-1----:R-:W-:-:S13]  /*1430*/  FSETP.GEU.AND P0, PT, R0, UR4, PT ;  /* 0x0000000400007c0b */ /* 0x002fda000bf0e000 */
[----:B0-----:R-:W-:Y:S05]  /*1440*/  @P0 BRA `(.L_x_145) ;  /* 0x0000000400c40947 */ /* 0x001fea0003800000 */
.L_x_144:
[----:B------:R-:W0:Y:S02]  /*1450*/  LDCU UR4, c[0x0][0x3f8] ;  /* 0x00007f00ff0477ac */ /* 0x000e240008000800 */
[----:B0-----:R-:W-:-:S09]  /*1460*/  UISETP.GT.AND UP0, UPT, UR4, 0x2, UPT ;  /* 0x000000020400788c */ /* 0x001fd2000bf04270 */
[----:B------:R-:W-:Y:S05]  /*1470*/  BRA.U UP0, `(.L_x_146) ;  /* 0x0000000100e87547 */ /* 0x000fea000b800000 */
[----:B------:R-:W-:-:S04]  /*1480*/  UISETP.LT.U32.AND UP0, UPT, UR4, 0x3, UPT ;  /* 0x000000030400788c */ /* 0x000fc8000bf01070 */
[----:B------:R-:W-:-:S04]  /*1490*/  USEL UR4, UR4, 0x3, UP0 ;  /* 0x0000000304047887 */ /* 0x000fc80008000000 */
[----:B------:R-:W-:-:S12]  /*14a0*/  USHF.L.U32 UR4, UR4, 0x2, URZ ;  /* 0x0000000204047899 */ /* 0x000fd800080006ff */
[----:B------:R-:W0:Y:S02]  /*14b0*/  LDCU UR4, c[0x2][UR4] ;  /* 0x00800000040477ac */ /* 0x000e240008000800 */
[----:B0-----:R-:W-:-:S10]  /*14c0*/  USHF.R.S32.HI UR5, URZ, 0x1f, UR4 ;  /* 0x0000001fff057899 */ /* 0x001fd40008011404 */
.L_x_160:
[----:B------:R-:W-:Y:S05]  /*14d0*/  BRXU UR4 -0x14e0                                                                                                                               (*"BRANCH_TARGETS .L_x_161,.L_x_162,.L_x_163,.L_x_164"*) ;  /* 0xffffffe804c87958 */ /* 0x000fea000b83ffff */
.L_x_163:
[----:B------:R-:W-:Y:S02]  /*14e0*/  FMNMX R3, RZ, R27, !PT ;  /* 0x0000001bff037209 */ /* 0x000fe40007800000 */
[----:B------:R-:W-:-:S03]  /*14f0*/  FSET.BF.GT.AND R23, R27, RZ, PT ;  /* 0x000000ff1b17720a */ /* 0x000fc60003804000 */
[----:B------:R3:W-:Y:S01]  /*1500*/  STG.E desc[UR36][R18.64], R3 ;  /* 0x0000000312007986 */ /* 0x0007e2000c101924 */
[----:B------:R-:W-:Y:S05]  /*1510*/  BRA `(.L_x_147) ;  /* 0x0000000400887947 */ /* 0x000fea0003800000 */
.L_x_161:
[C---:B------:R-:W-:Y:S01]  /*1520*/  FMUL R0, |R27|.reuse, 2.8853900432586669922 ;  /* 0x4038aa3b1b007820 */ /* 0x040fe20000400200 */
[----:B------:R-:W-:Y:S02]  /*1530*/  HFMA2 R4, -RZ, RZ, 1.125, -9232 ;  /* 0x3c80f082ff047431 */ /* 0x000fe400000001ff */
[C---:B------:R-:W-:Y:S01]  /*1540*/  FMUL R5, R27.reuse, R27 ;  /* 0x0000001b1b057220 */ /* 0x040fe20000400000 */
[----:B------:R-:W-:Y:S01]  /*1550*/  IMAD.MOV.U32 R3, RZ, RZ, 0x3f800000 ;  /* 0x3f800000ff037424 */ /* 0x000fe200078e00ff */
[C---:B------:R-:W-:Y:S01]  /*1560*/  FSETP.GE.AND P1, PT, |R27|.reuse, 0.60000002384185791016, PT ;  /* 0x3f19999a1b00780b */ /* 0x040fe20003f26200 */
[----:B------:R-:W0:Y:S01]  /*1570*/  MUFU.EX2 R0, R0 ;  /* 0x0000000000007308 */ /* 0x000e220000000800 */
[----:B------:R-:W-:Y:S01]  /*1580*/  FSETP.GE.AND P0, PT, |R27|, 9.010913848876953125, PT ;  /* 0x41102cb41b00780b */ /* 0x000fe20003f06200 */
[----:B------:R-:W-:-:S04]  /*1590*/  FFMA R4, R5, R4, -0.052303962409496307373 ;  /* 0xbd563cae05047423 */ /* 0x000fc80000000004 */
[----:B------:R-:W-:Y:S01]  /*15a0*/  FFMA R6, R5, R4, 0.1331529766321182251 ;  /* 0x3e08594105067423 */ /* 0x000fe20000000004 */
[----:B0-----:R-:W-:-:S03]  /*15b0*/  FADD R2, R0, 1 ;  /* 0x3f80000000027421 */ /* 0x001fc60000000000 */
[----:B------:R-:W-:-:S04]  /*15c0*/  FFMA R0, R5, R6, -0.33332768082618713379 ;  /* 0xbeaaa9ed05007423 */ /* 0x000fc80000000006 */
[----:B------:R-:W-:Y:S01]  /*15d0*/  FFMA R0, R5, R0, RZ ;  /* 0x0000000005007223 */ /* 0x000fe200000000ff */
[----:B------:R-:W0:Y:S02]  /*15e0*/  MUFU.RCP R2, R2 ;  /* 0x0000000200027308 */ /* 0x000e240000001000 */
[----:B0-----:R-:W-:-:S05]  /*15f0*/  FFMA R3, R2, -2, R3 ;  /* 0xc000000002037823 */ /* 0x001fca0000000003 */
[----:B------:R-:W-:-:S04]  /*1600*/  FSEL R4, R3, 1, !P0 ;  /* 0x3f80000003047808 */ /* 0x000fc80004000000 */
[--C-:B------:R-:W-:Y:S01]  /*1610*/  LOP3.LUT R3, R4, 0x80000000, R27.reuse, 0xb8, !PT ;  /* 0x8000000004037812 */ /* 0x100fe200078eb81b */
[----:B------:R-:W-:-:S04]  /*1620*/  @!P1 FFMA R3, R0, R27, R27 ;  /* 0x0000001b00039223 */ /* 0x000fc8000000001b */
[----:B------:R-:W-:Y:S01]  /*1630*/  FFMA R23, -R3, R3, 1 ;  /* 0x3f80000003177423 */ /* 0x000fe20000000103 */
[----:B------:R1:W-:Y:S01]  /*1640*/  STG.E desc[UR36][R18.64], R3 ;  /* 0x0000000312007986 */ /* 0x0003e2000c101924 */
[----:B------:R-:W-:Y:S05]  /*1650*/  BRA `(.L_x_147) ;  /* 0x0000000400387947 */ /* 0x000fea0003800000 */
.L_x_162:
[----:B------:R-:W-:Y:S01]  /*1660*/  MOV R0, 0x3bbb989d ;  /* 0x3bbb989d00007802 */ /* 0x000fe20000000f00 */
[----:B------:R-:W-:Y:S01]  /*1670*/  IMAD.MOV.U32 R3, RZ, RZ, 0x437c0000 ;  /* 0x437c0000ff037424 */ /* 0x000fe200078e00ff */
[----:B------:R-:W-:Y:S03]  /*1680*/  BSSY.RECONVERGENT B0, `(.L_x_148) ;  /* 0x0000015000007945 */ /* 0x000fe60003800200 */
[----:B------:R-:W-:-:S04]  /*1690*/  FFMA.SAT R0, R27, -R0, 0.5 ;  /* 0x3f0000001b007423 */ /* 0x000fc80000002800 */
[----:B------:R-:W-:-:S04]  /*16a0*/  FFMA.RM R0, R0, R3, 12582913 ;  /* 0x4b40000100007423 */ /* 0x000fc80000004003 */
[C---:B------:R-:W-:Y:S01]  /*16b0*/  FADD R2, R0.reuse, -12583039 ;  /* 0xcb40007f00027421 */ /* 0x040fe20000000000 */
[----:B------:R-:W-:-:S03]  /*16c0*/  SHF.L.U32 R0, R0, 0x17, RZ ;  /* 0x0000001700007819 */ /* 0x000fc600000006ff */
[----:B------:R-:W-:-:S04]  /*16d0*/  FFMA R2, R27, -1.4426950216293334961, -R2 ;  /* 0xbfb8aa3b1b027823 */ /* 0x000fc80000000802 */
[----:B------:R-:W-:-:S04]  /*16e0*/  FFMA R2, R27, -1.925963033500011079e-08, R2 ;  /* 0xb2a570601b027823 */ /* 0x000fc80000000002 */
[----:B------:R-:W0:Y:S02]  /*16f0*/  MUFU.EX2 R3, R2 ;  /* 0x0000000200037308 */ /* 0x000e240000000800 */
[----:B0-----:R-:W-:-:S04]  /*1700*/  FFMA R4, R0, R3, 1 ;  /* 0x3f80000000047423 */ /* 0x001fc80000000003 */
[----:B------:R-:W-:-:S05]  /*1710*/  VIADD R0, R4, 0x1800000 ;  /* 0x0180000004007836 */ /* 0x000fca0000000000 */
[----:B------:R-:W-:-:S04]  /*1720*/  LOP3.LUT R0, R0, 0x7f800000, RZ, 0xc0, !PT ;  /* 0x7f80000000007812 */ /* 0x000fc800078ec0ff */
[----:B------:R-:W-:-:S13]  /*1730*/  ISETP.GT.U32.AND P0, PT, R0, 0x1ffffff, PT ;  /* 0x01ffffff0000780c */ /* 0x000fda0003f04070 */
[----:B------:R-:W-:Y:S05]  /*1740*/  @P0 BRA `(.L_x_149) ;  /* 0x0000000000100947 */ /* 0x000fea0003800000 */
[----:B------:R-:W-:-:S07]  /*1750*/  MOV R7, 0x1770 ;  /* 0x0000177000077802 */ /* 0x000fce0000000f00 */
[----:B------:R-:W-:Y:S05]  /*1760*/  CALL.REL.NOINC `($__internal_4_$__cuda_sm20_rcp_rn_f32_slowpath) ;  /* 0x0000000400087944 */ /* 0x000fea0003c00000 */
[----:B------:R-:W-:Y:S01]  /*1770*/  MOV R3, R0 ;  /* 0x0000000000037202 */ /* 0x000fe20000000f00 */
[----:B------:R-:W-:Y:S06]  /*1780*/  BRA `(.L_x_150) ;  /* 0x0000000000107947 */ /* 0x000fec0003800000 */
.L_x_149:
[----:B------:R-:W0:Y:S02]  /*1790*/  MUFU.RCP R3, R4 ;  /* 0x0000000400037308 */ /* 0x000e240000001000 */
[----:B0-----:R-:W-:-:S04]  /*17a0*/  FFMA R0, R4, R3, -1 ;  /* 0xbf80000004007423 */ /* 0x001fc80000000003 */
[----:B------:R-:W-:-:S04]  /*17b0*/  FADD.FTZ R0, -R0, -RZ ;  /* 0x800000ff00007221 */ /* 0x000fc80000010100 */
[----:B------:R-:W-:-:S07]  /*17c0*/  FFMA R3, R3, R0, R3 ;  /* 0x0000000003037223 */ /* 0x000fce0000000003 */
.L_x_150:
[----:B------:R-:W-:Y:S05]  /*17d0*/  BSYNC.RECONVERGENT B0 ;  /* 0x0000000000007941 */ /* 0x000fea0003800200 */
.L_x_148:
[----:B------:R2:W-:Y:S01]  /*17e0*/  STG.E desc[UR36][R18.64], R3 ;  /* 0x0000000312007986 */ /* 0x0005e2000c101924 */
[----:B------:R-:W-:-:S04]  /*17f0*/  FADD R0, -R3, 1 ;  /* 0x3f80000003007421 */ /* 0x000fc80000000100 */
[----:B------:R-:W-:Y:S01]  /*1800*/  FMUL R23, R0, R3 ;  /* 0x0000000300177220 */ /* 0x000fe20000400000 */
[----:B------:R-:W-:Y:S06]  /*1810*/  BRA `(.L_x_147) ;  /* 0x0000000000c87947 */ /* 0x000fec0003800000 */
.L_x_146:
[----:B------:R-:W-:-:S04]  /*1820*/  UIADD3 UR5, UPT, UPT, UR4, -0x4, URZ ;  /* 0xfffffffc04057890 */ /* 0x000fc8000fffe0ff */
[----:B------:R-:W-:-:S09]  /*1830*/  UISETP.GE.U32.AND UP0, UPT, UR5, 0x2, UPT ;  /* 0x000000020500788c */ /* 0x000fd2000bf06070 */
[----:B------:R-:W-:Y:S05]  /*1840*/  BRA.U !UP0, `(.L_x_151) ;  /* 0x0000000108487547 */ /* 0x000fea000b800000 */
[----:B------:R-:W-:-:S09]  /*1850*/  UISETP.NE.AND UP0, UPT, UR4, 0x3, UPT ;  /* 0x000000030400788c */ /* 0x000fd2000bf05270 */
[----:B------:R-:W-:Y:S05]  /*1860*/  BRA.U !UP0, `(.L_x_152) ;  /* 0x00000001089c7547 */ /* 0x000fea000b800000 */
.L_x_164:
        /* <DEDUP_REMOVED lines=8> */
[----:B0-----:R-:W-:Y:S01]  /*18f0*/  IMAD.U32 R4, RZ, RZ, UR4 ;  /* 0x00000004ff047e24 */ /* 0x001fe2000f8e00ff */
[----:B------:R-:W-:Y:S01]  /*1900*/  MOV R5, UR5 ;  /* 0x0000000500057c02 */ /* 0x000fe20008000f00 */
[----:B---3--:R-:W-:Y:S01]  /*1910*/  IMAD.U32 R6, RZ, RZ, UR8 ;  /* 0x00000008ff067e24 */ /* 0x008fe2000f8e00ff */
[----:B------:R-:W-:Y:S01]  /*1920*/  MOV R7, UR9 ;  /* 0x0000000900077c02 */ /* 0x000fe20008000f00 */
[----:B----4-:R-:W-:Y:S01]  /*1930*/  IMAD.U32 R10, RZ, RZ, UR6 ;  /* 0x00000006ff0a7e24 */ /* 0x010fe2000f8e00ff */
[----:B-1----:R-:W-:-:S07]  /*1940*/  MOV R11, UR7 ;  /* 0x00000007000b7c02 */ /* 0x002fce0008000f00 */
[----:B------:R-:W-:-:S07]  /*1950*/  LEPC R20, `(.L_x_151) ;  /* 0x000000001014794e */ /* 0x000fce0000000000 */
[----:B--2---:R-:W-:Y:S05]  /*1960*/  CALL.ABS.NOINC R2 ;  /* 0x0000000002007343 */ /* 0x004fea0003c00000 */
.L_x_151:
[----:B------:R-:W0:Y:S01]  /*1970*/  LDCU UR4, c[0x0][0x3f8] ;  /* 0x00007f00ff0477ac */ /* 0x000e220008000800 */
[----:B------:R1:W-:Y:S01]  /*1980*/  STG.E desc[UR36][R18.64], R27 ;  /* 0x0000001b12007986 */ /* 0x0003e2000c101924 */
[----:B------:R-:W-:Y:S01]  /*1990*/  MOV R23, 0x3f800000 ;  /* 0x3f80000000177802 */ /* 0x000fe20000000f00 */
[----:B0-----:R-:W-:-:S04]  /*19a0*/  ULOP3.LUT UR4, UR4, 0xfffffffe, URZ, 0xc0, !UPT ;  /* 0xfffffffe04047892 */ /* 0x001fc8000f8ec0ff */
[----:B------:R-:W-:-:S09]  /*19b0*/  UISETP.NE.AND UP0, UPT, UR4, 0x4, UPT ;  /* 0x000000040400788c */ /* 0x000fd2000bf05270 */
[----:B-1----:R-:W-:Y:S05]  /*19c0*/  BRA.U !UP0, `(.L_x_147) ;  /* 0x00000001085c7547 */ /* 0x002fea000b800000 */
        /* <DEDUP_REMOVED lines=16> */
.L_x_153:
[----:B------:R-:W-:Y:S05]  /*1ad0*/  BRA `(.L_x_147) ;  /* 0x0000000000187947 */ /* 0x000fea0003800000 */
.L_x_152:
[C---:B------:R-:W-:Y:S01]  /*1ae0*/  FMUL R0, R27.reuse, 0.0099999997764825820923 ;  /* 0x3c23d70a1b007820 */ /* 0x040fe20000400000 */
[----:B------:R-:W-:Y:S02]  /*1af0*/  FSETP.GT.AND P0, PT, R27, RZ, PT ;  /* 0x000000ff1b00720b */ /* 0x000fe40003f04000 */
[----:B------:R-:W-:Y:S02]  /*1b00*/  MOV R23, 0x3f800000 ;  /* 0x3f80000000177802 */ /* 0x000fe40000000f00 */
[----:B------:R-:W-:Y:S02]  /*1b10*/  FMNMX R3, R0, R27, !PT ;  /* 0x0000001b00037209 */ /* 0x000fe40007800000 */
[----:B------:R-:W-:-:S03]  /*1b20*/  FSEL R23, R23, 0.0099999997764825820923, P0 ;  /* 0x3c23d70a17177808 */ /* 0x000fc60000000000 */
[----:B------:R0:W-:Y:S04]  /*1b30*/  STG.E desc[UR36][R18.64], R3 ;  /* 0x0000000312007986 */ /* 0x0001e8000c101924 */
.L_x_147:
[----:B------:R-:W-:Y:S01]  /*1b40*/  STG.E desc[UR36][R16.64], R23 ;  /* 0x0000001710007986 */ /* 0x000fe2000c101924 */
[----:B------:R-:W-:Y:S05]  /*1b50*/  EXIT ;  /* 0x000000000000794d */ /* 0x000fea0003800000 */
.L_x_145:
[----:B------:R-:W-:Y:S04]  /*1b60*/  STG.E desc[UR36][R18.64], RZ ;  /* 0x000000ff12007986 */ /* 0x000fe8000c101924 */
[----:B------:R-:W-:Y:S01]  /*1b70*/  STG.E desc[UR36][R16.64], RZ ;  /* 0x000000ff10007986 */ /* 0x000fe2000c101924 */
[----:B------:R-:W-:Y:S05]  /*1b80*/  EXIT ;  /* 0x000000000000794d */ /* 0x000fea0003800000 */
        .weak           $__internal_4_$__cuda_sm20_rcp_rn_f32_slowpath
        .type           $__internal_4_$__cuda_sm20_rcp_rn_f32_slowpath,@function
        .size           $__internal_4_$__cuda_sm20_rcp_rn_f32_slowpath,(.L_x_169 - $__internal_4_$__cuda_sm20_rcp_rn_f32_slowpath)
$__internal_4_$__cuda_sm20_rcp_rn_f32_slowpath:
[----:B------:R-:W-:Y:S01]  /*1b90*/  IMAD.SHL.U32 R0, R4, 0x2, RZ ;  /* 0x0000000204007824 */ /* 0x000fe200078e00ff */
[----:B------:R-:W-:Y:S04]  /*1ba0*/  BSSY.RECONVERGENT B1, `(.L_x_154) ;  /* 0x0000031000017945 */ /* 0x000fe80003800200 */
[----:B------:R-:W-:Y:S02]  /*1bb0*/  SHF.R.U32.HI R8, RZ, 0x18, R0 ;  /* 0x00000018ff087819 */ /* 0x000fe40000011600 */
[----:B------:R-:W-:Y:S02]  /*1bc0*/  MOV R0, R4 ;  /* 0x0000000400007202 */ /* 0x000fe40000000f00 */
[----:B------:R-:W-:-:S13]  /*1bd0*/  ISETP.NE.U32.AND P0, PT, R8, RZ, PT ;  /* 0x000000ff0800720c */ /* 0x000fda0003f05070 */
[----:B------:R-:W-:Y:S05]  /*1be0*/  @P0 BRA `(.L_x_155) ;  /* 0x0000000000280947 */ /* 0x000fea0003800000 */
[----:B------:R-:W-:-:S05]  /*1bf0*/  IMAD.SHL.U32 R2, R0, 0x2, RZ ;  /* 0x0000000200027824 */ /* 0x000fca00078e00ff */
[----:B------:R-:W-:-:S13]  /*1c00*/  ISETP.NE.AND P0, PT, R2, RZ, PT ;  /* 0x000000ff0200720c */ /* 0x000fda0003f05270 */
[----:B------:R-:W-:Y:S01]  /*1c10*/  @P0 FFMA R4, R0, 1.84467440737095516160e+19, RZ ;  /* 0x5f80000000040823 */ /* 0x000fe200000000ff */
[----:B------:R-:W-:Y:S08]  /*1c20*/  @!P0 MUFU.RCP R3, R0 ;  /* 0x0000000000038308 */ /* 0x000ff00000001000 */
[----:B------:R-:W0:Y:S02]  /*1c30*/  @P0 MUFU.RCP R5, R4 ;  /* 0x0000000400050308 */ /* 0x000e240000001000 */
[----:B0-----:R-:W-:-:S04]  /*1c40*/  @P0 FFMA R2, R4, R5, -1 ;  /* 0xbf80000004020423 */ /* 0x001fc80000000005 */
[----:B------:R-:W-:-:S04]  /*1c50*/  @P0 FADD.FTZ R2, -R2, -RZ ;  /* 0x800000ff02020221 */ /* 0x000fc80000010100 */
[----:B------:R-:W-:-:S04]  /*1c60*/  @P0 FFMA R2, R5, R2, R5 ;  /* 0x0000000205020223 */ /* 0x000fc80000000005 */
[----:B------:R-:W-:Y:S01]  /*1c70*/  @P0 FFMA R3, R2, 1.84467440737095516160e+19, RZ ;  /* 0x5f80000002030823 */ /* 0x000fe200000000ff */
[----:B------:R-:W-:Y:S06]  /*1c80*/  BRA `(.L_x_156) ;  /* 0x0000000000887947 */ /* 0x000fec0003800000 */
.L_x_155:
[----:B------:R-:W-:-:S04]  /*1c90*/  IADD3 R9, PT, PT, R8, -0xfd, RZ ;  /* 0xffffff0308097810 */ /* 0x000fc80007ffe0ff */
[----:B------:R-:W-:-:S13]  /*1ca0*/  ISETP.GT.U32.AND P0, PT, R9, 0x1, PT ;  /* 0x000000010900780c */ /* 0x000fda0003f04070 */
[----:B------:R-:W-:Y:S05]  /*1cb0*/  @P0 BRA `(.L_x_157) ;  /* 0x0000000000780947 */ /* 0x000fea0003800000 */
[----:B------:R-:W-:Y:S01]  /*1cc0*/  LOP3.LUT R2, R0, 0x7fffff, RZ, 0xc0, !PT ;  /* 0x007fffff00027812 */ /* 0x000fe200078ec0ff */
[----:B------:R-:W-:-:S03]  /*1cd0*/  IMAD.MOV.U32 R6, RZ, RZ, 0x3 ;  /* 0x00000003ff067424 */ /* 0x000fc600078e00ff */
[----:B------:R-:W-:Y:S02]  /*1ce0*/  LOP3.LUT R2, R2, 0x3f800000, RZ, 0xfc, !PT ;  /* 0x3f80000002027812 */ /* 0x000fe400078efcff */
[----:B------:R-:W-:Y:S02]  /*1cf0*/  SHF.L.U32 R6, R6, R9, RZ ;  /* 0x0000000906067219 */ /* 0x000fe400000006ff */
[----:B------:R-:W0:Y:S02]  /*1d00*/  MUFU.RCP R3, R2 ;  /* 0x0000000200037308 */ /* 0x000e240000001000 */
[----:B0-----:R-:W-:-:S04]  /*1d10*/  FFMA R4, R2, R3, -1 ;  /* 0xbf80000002047423 */ /* 0x001fc80000000003 */
[----:B------:R-:W-:-:S04]  /*1d20*/  FADD.FTZ R4, -R4, -RZ ;  /* 0x800000ff04047221 */ /* 0x000fc80000010100 */
[CCC-:B------:R-:W-:Y:S01]  /*1d30*/  FFMA.RM R5, R3.reuse, R4.reuse, R3.reuse ;  /* 0x0000000403057223 */ /* 0x1c0fe20000004003 */
[----:B------:R-:W-:-:S04]  /*1d40*/  FFMA.RP R4, R3, R4, R3 ;  /* 0x0000000403047223 */ /* 0x000fc80000008003 */
[C---:B------:R-:W-:Y:S02]  /*1d50*/  LOP3.LUT R3, R5.reuse, 0x7fffff, RZ, 0xc0, !PT ;  /* 0x007fffff05037812 */ /* 0x040fe400078ec0ff */
[----:B------:R-:W-:Y:S02]  /*1d60*/  FSETP.NEU.FTZ.AND P0, PT, R5, R4, PT ;  /* 0x000000040500720b */ /* 0x000fe40003f1d000 */
[----:B------:R-:W-:Y:S02]  /*1d70*/  LOP3.LUT R3, R3, 0x800000, RZ, 0xfc, !PT ;  /* 0x0080000003037812 */ /* 0x000fe400078efcff */
[----:B------:R-:W-:Y:S02]  /*1d80*/  SEL R4, RZ, 0xffffffff, !P0 ;  /* 0xffffffffff047807 */ /* 0x000fe40004000000 */
[----:B------:R-:W-:Y:S02]  /*1d90*/  LOP3.LUT R6, R6, R3, RZ, 0xc0, !PT ;  /* 0x0000000306067212 */ /* 0x000fe400078ec0ff */
[----:B------:R-:W-:-:S02]  /*1da0*/  IADD3 R4, PT, PT, -R4, RZ, RZ ;  /* 0x000000ff04047210 */ /* 0x000fc40007ffe1ff */
[-C--:B------:R-:W-:Y:S02]  /*1db0*/  SHF.R.U32.HI R6, RZ, R9.reuse, R6 ;  /* 0x00000009ff067219 */ /* 0x080fe40000011606 */
[----:B------:R-:W-:Y:S02]  /*1dc0*/  LOP3.LUT P1, RZ, R4, R9, R3, 0xf8, !PT ;  /* 0x0000000904ff7212 */ /* 0x000fe4000782f803 */
[C---:B------:R-:W-:Y:S02]  /*1dd0*/  LOP3.LUT P0, RZ, R6.reuse, 0x1, RZ, 0xc0, !PT ;  /* 0x0000000106ff7812 */ /* 0x040fe4000780c0ff */
[----:B------:R-:W-:-:S04]  /*1de0*/  LOP3.LUT P2, RZ, R6, 0x2, RZ, 0xc0, !PT ;  /* 0x0000000206ff7812 */ /* 0x000fc8000784c0ff */
[----:B------:R-:W-:Y:S02]  /*1df0*/  PLOP3.LUT P0, PT, P0, P1, P2, 0xe0, 0x0 ;  /* 0x000000000000781c */ /* 0x000fe40000703c20 */
[----:B------:R-:W-:Y:S02]  /*1e00*/  LOP3.LUT P1, RZ, R0, 0x7fffff, RZ, 0xc0, !PT ;  /* 0x007fffff00ff7812 */ /* 0x000fe4000782c0ff */
[----:B------:R-:W-:-:S05]  /*1e10*/  SEL R2, RZ, 0x1, !P0 ;  /* 0x00000001ff027807 */ /* 0x000fca0004000000 */
[----:B------:R-:W-:-:S05]  /*1e20*/  IMAD.MOV R2, RZ, RZ, -R2 ;  /* 0x000000ffff027224 */ /* 0x000fca00078e0a02 */
[----:B------:R-:W-:Y:S02]  /*1e30*/  ISETP.GE.AND P0, PT, R2, RZ, PT ;  /* 0x000000ff0200720c */ /* 0x000fe40003f06270 */
[----:B------:R-:W-:-:S04]  /*1e40*/  IADD3 R2, PT, PT, R8, -0xfc, RZ ;  /* 0xffffff0408027810 */ /* 0x000fc80007ffe0ff */
[----:B------:R-:W-:-:S07]  /*1e50*/  SHF.R.U32.HI R3, RZ, R2, R3 ;  /* 0x00000002ff037219 */ /* 0x000fce0000011603 */
[----:B------:R-:W-:-:S05]  /*1e60*/  @!P0 VIADD R3, R3, 0x1 ;  /* 0x0000000103038836 */ /* 0x000fca0000000000 */
[----:B------:R-:W-:-:S04]  /*1e70*/  @!P1 SHF.L.U32 R3, R3, 0x1, RZ ;  /* 0x0000000103039819 */ /* 0x000fc800000006ff */
[----:B------:R-:W-:Y:S01]  /*1e80*/  LOP3.LUT R3, R3, 0x80000000, R0, 0xf8, !PT ;  /* 0x8000000003037812 */ /* 0x000fe200078ef800 */
[----:B------:R-:W-:Y:S06]  /*1e90*/  BRA `(.L_x_156) ;  /* 0x0000000000047947 */ /* 0x000fec0003800000 */
.L_x_157:
[----:B------:R0:W1:Y:S02]  /*1ea0*/  MUFU.RCP R3, R0 ;  /* 0x0000000000037308 */ /* 0x0000640000001000 */
.L_x_156:
[----:B------:R-:W-:Y:S05]  /*1eb0*/  BSYNC.RECONVERGENT B1 ;  /* 0x0000000000017941 */ /* 0x000fea0003800200 */
.L_x_154:
[----:B01----:R-:W-:Y:S01]  /*1ec0*/  IMAD.MOV.U32 R0, RZ, RZ, R3 ;  /* 0x000000ffff007224 */ /* 0x003fe200078e0003 */
[----:B------:R-:W-:Y:S01]  /*1ed0*/  MOV R2, R7 ;  /* 0x0000000700027202 */ /* 0x000fe20000000f00 */
[----:B------:R-:W-:-:S04]  /*1ee0*/  IMAD.MOV.U32 R3, RZ, RZ, 0x0 ;  /* 0x00000000ff037424 */ /* 0x000fc800078e00ff */
[----:B------:R-:W-:Y:S05]  /*1ef0*/  RET.REL.NODEC R2 `(_Z17forwardPassKernelN13neuralnetwork4cuda12LayerWeightsENS0_17LayerBatchOutputsES2_NS0_15LayerActivationENS0_6RandomEfbj) ;  /* 0xffffffe002407950 */ /* 0x000fea0003c3ffff */
.L_x_158:
        /* <DEDUP_REMOVED lines=16> */
.L_x_169:


//--------------------- .text._Z15transposeKernelN13neuralnetwork4cuda12LayerWeightsES1_j --------------------------
	.section	.text._Z15transposeKernelN13neuralnetwork4cuda12LayerWeightsES1_j,"ax",@progbits
	.align	128
        .global         _Z15transposeKernelN13neuralnetwork4cuda12LayerWeightsES1_j
        .type           _Z15transposeKernelN13neuralnetwork4cuda12LayerWeightsES1_j,@function
        .size           _Z15transposeKernelN13neuralnetwork4cuda12LayerWeightsES1_j,(.L_x_180 - _Z15transposeKernelN13neuralnetwork4cuda12LayerWeightsES1_j)
        .other          _Z15transposeKernelN13neuralnetwork4cuda12LayerWeightsES1_j,@"STO_CUDA_ENTRY STV_DEFAULT"
_Z15transposeKernelN13neuralnetwork4cuda12LayerWeightsES1_j:
.text._Z15transposeKernelN13neuralnetwork4cuda12LayerWeightsES1_j:
[----:B------:R-:W-:Y:S01]  /*0000*/  LDC R1, c[0x0][0x37c] ;  /* 0x0000df00ff017b82 */ /* 0x000fe20000000800 */
[----:B------:R-:W0:Y:S07]  /*0010*/  S2R R11, SR_TID.Y ;  /* 0x00000000000b7919 */ /* 0x000e2e0000002200 */
[----:B------:R-:W1:Y:S01]  /*0020*/  S2UR UR5, SR_CTAID.Y ;  /* 0x00000000000579c3 */ /* 0x000e620000002600 */
[----:B------:R-:W2:Y:S01]  /*0030*/  LDCU UR6, c[0x0][0x360] ;  /* 0x00006c00ff0677ac */ /* 0x000ea20008000800 */
[----:B------:R-:W3:Y:S01]  /*0040*/  S2R R6, SR_TID.X ;  /* 0x0000000000067919 */ /* 0x000ee20000002100 */
[----:B------:R-:W1:Y:S05]  /*0050*/  LDCU UR7, c[0x0][0x364] ;  /* 0x00006c80ff0777ac */ /* 0x000e6a0008000800 */
[----:B------:R-:W2:Y:S01]  /*0060*/  S2UR UR4, SR_CTAID.X ;  /* 0x00000000000479c3 */ /* 0x000ea20000002500 */
[----:B------:R-:W4:Y:S01]  /*0070*/  LDCU.64 UR8, c[0x0][0x380] ;  /* 0x00007000ff0877ac */ /* 0x000f220008000a00 */
[----:B-1----:R-:W-:-:S06]  /*0080*/  UIMAD UR5, UR5, UR7, URZ ;  /* 0x00000007050572a4 */ /* 0x002fcc000f8e02ff */
[----:B0-----:R-:W-:Y:S01]  /*0090*/  IADD3 R7, PT, PT, R11, UR5, RZ ;  /* 0x000000050b077c10 */ /* 0x001fe2000fffe0ff */
[----:B--2---:R-:W-:Y:S01]  /*00a0*/  UIMAD UR4, UR4, UR6, URZ ;  /* 0x00000006040472a4 */ /* 0x004fe2000f8e02ff */
[----:B------:R-:W0:Y:S02]  /*00b0*/  LDCU.64 UR6, c[0x0][0x358] ;  /* 0x00006b00ff0677ac */ /* 0x000e240008000a00 */
[----:B----4-:R-:W-:-:S03]  /*00c0*/  ISETP.GE.U32.AND P0, PT, R7, UR9, PT ;  /* 0x0000000907007c0c */ /* 0x010fc6000bf06070 */
[----:B---3--:R-:W-:-:S04]  /*00d0*/  IADD3 R5, PT, PT, R6, UR4, RZ ;  /* 0x0000000406057c10 */ /* 0x008fc8000fffe0ff */
[----:B------:R-:W-:Y:S01]  /*00e0*/  ISETP.GE.U32.OR P0, PT, R5, UR8, P0 ;  /* 0x0000000805007c0c */ /* 0x000fe20008706470 */
[----:B------:R-:W1:-:S12]  /*00f0*/  LDCU.64 UR8, c[0x0][0x398] ;  /* 0x00007300ff0877ac */ /* 0x000e580008000a00 */
[----:B------:R-:W2:Y:S08]  /*0100*/  @!P0 LDC.64 R2, c[0x0][0x388] ;  /* 0x0000e200ff028b82 */ /* 0x000eb00000000a00 */
[----:B------:R-:W2:Y:S08]  /*0110*/  @!P0 LDC.64 R8, c[0x0][0x390] ;  /* 0x0000e400ff088b82 */ /* 0x000eb00000000a00 */
[----:B------:R-:W3:Y:S01]  /*0120*/  @!P0 LDC R0, c[0x0][0x3b0] ;  /* 0x0000ec00ff008b82 */ /* 0x000ee20000000800 */
[----:B--2---:R-:W-:-:S04]  /*0130*/  @!P0 IMAD.WIDE.U32 R2, R7, R8, R2 ;  /* 0x0000000807028225 */ /* 0x004fc800078e0002 */
[----:B------:R-:W-:Y:S02]  /*0140*/  @!P0 IMAD R3, R7, R9, R3 ;  /* 0x0000000907038224 */ /* 0x000fe400078e0203 */
[----:B------:R-:W-:-:S06]  /*0150*/  @!P0 IMAD.WIDE.U32 R2, R5, 0x4, R2 ;  /* 0x0000000405028825 */ /* 0x000fcc00078e0002 */
[----:B0-----:R-:W2:Y:S01]  /*0160*/  @!P0 LDG.E R2, desc[UR6][R2.64] ;  /* 0x0000000602028981 */ /* 0x001ea2000c1e1900 */
[----:B------:R-:W-:Y:S01]  /*0170*/  @!P0 MOV R4, 0x400 ;  /* 0x0000040000048802 */ /* 0x000fe20000000f00 */
[C---:B---3--:R-:W-:Y:S01]  /*0180*/  @!P0 IMAD R0, R11.reuse, R0, R6 ;  /* 0x000000000b008224 */ /* 0x048fe200078e0206 */
[----:B------:R-:W-:Y:S01]  /*0190*/  IADD3 R7, PT, PT, R6, UR5, RZ ;  /* 0x0000000506077c10 */ /* 0x000fe2000fffe0ff */
[----:B------:R-:W0:Y:S01]  /*01a0*/  @!P0 S2R R5, SR_CgaCtaId ;  /* 0x0000000000058919 */ /* 0x000e220000008800 */
[----:B------:R-:W-:-:S05]  /*01b0*/  VIADD R9, R11, UR4 ;  /* 0x000000040b097c36 */ /* 0x000fca0008000000 */
[----:B-1----:R-:W-:-:S04]  /*01c0*/  ISETP.GE.U32.AND P1, PT, R9, UR9, PT ;  /* 0x0000000909007c0c */ /* 0x002fc8000bf26070 */
[----:B------:R-:W-:Y:S02]  /*01d0*/  ISETP.GE.U32.OR P1, PT, R7, UR8, P1 ;  /* 0x0000000807007c0c */ /* 0x000fe40008f26470 */
[----:B0-----:R-:W-:-:S05]  /*01e0*/  @!P0 LEA R5, R5, R4, 0x18 ;  /* 0x0000000405058211 */ /* 0x001fca00078ec0ff */
[----:B------:R-:W-:-:S05]  /*01f0*/  @!P0 IMAD R5, R0, 0x4, R5 ;  /* 0x0000000400058824 */ /* 0x000fca00078e0205 */
[----:B--2---:R0:W-:Y:S01]  /*0200*/  @!P0 STS [R5], R2 ;  /* 0x0000000205008388 */ /* 0x0041e20000000800 */
[----:B------:R-:W-:Y:S06]  /*0210*/  BAR.SYNC.DEFER_BLOCKING 0x0 ;  /* 0x0000000000007b1d */ /* 0x000fec0000010000 */
[----:B------:R-:W-:Y:S05]  /*0220*/  @P1 EXIT ;  /* 0x000000000000194d */ /* 0x000fea0003800000 */
[----:B------:R-:W1:Y:S01]  /*0230*/  S2UR UR5, SR_CgaCtaId ;  /* 0x00000000000579c3 */ /* 0x000e620000008800 */
[----:B------:R-:W2:Y:S01]  /*0240*/  LDCU UR8, c[0x0][0x3b0] ;  /* 0x00007600ff0877ac */ /* 0x000ea20008000800 */
[----:B------:R-:W-:-:S06]  /*0250*/  UMOV UR4, 0x400 ;  /* 0x0000040000047882 */ /* 0x000fcc0000000000 */
[----:B0-----:R-:W0:Y:S01]  /*0260*/  LDC.64 R2, c[0x0][0x3a0] ;  /* 0x0000e800ff027b82 */ /* 0x001e220000000a00 */
[----:B--2---:R-:W-:Y:S01]  /*0270*/  IMAD R0, R6, UR8, R11 ;  /* 0x0000000806007c24 */ /* 0x004fe2000f8e020b */
[----:B-1----:R-:W-:-:S06]  /*0280*/  ULEA UR4, UR5, UR4, 0x18 ;  /* 0x0000000405047291 */ /* 0x002fcc000f8ec0ff */
[----:B------:R-:W-:-:S05]  /*0290*/  LEA R0, R0, UR4, 0x2 ;  /* 0x0000000400007c11 */ /* 0x000fca000f8e10ff */
[----:B------:R-:W1:Y:S01]  /*02a0*/  LDS R5, [R0] ;  /* 0x0000000000057984 */ /* 0x000e620000000800 */
[----:B------:R-:W0:Y:S02]  /*02b0*/  LDCU.64 UR4, c[0x0][0x3a8] ;  /* 0x00007500ff0477ac */ /* 0x000e240008000a00 */
[----:B0-----:R-:W-:-:S04]  /*02c0*/  IMAD.WIDE.U32 R2, R9, UR4, R2 ;  /* 0x0000000409027c25 */ /* 0x001fc8000f8e0002 */
[----:B------:R-:W-:Y:S02]  /*02d0*/  IMAD R3, R9, UR5, R3 ;  /* 0x0000000509037c24 */ /* 0x000fe4000f8e0203 */
[----:B------:R-:W-:-:S05]  /*02e0*/  IMAD.WIDE.U32 R2, R7, 0x4, R2 ;  /* 0x0000000407027825 */ /* 0x000fca00078e0002 */
[----:B-1----:R-:W-:Y:S01]  /*02f0*/  STG.E desc[UR6][R2.64], R5 ;  /* 0x0000000502007986 */ /* 0x002fe2000c101906 */
[----:B------:R-:W-:Y:S05]  /*0300*/  EXIT ;  /* 0x000000000000794d */ /* 0x000fea0003800000 */
.L_x_159:
        /* <DEDUP_REMOVED lines=15> */
.L_x_180:


//--------------------- .nv.global.init           --------------------------
	.section	.nv.global.init,"aw",@progbits
	.align	4
.nv.global.init:
	.type		mrg32k3aM1SubSeq,@object
	.size		mrg32k3aM1SubSeq,(mrg32k3aM2SubSeq - mrg32k3aM1SubSeq)
mrg32k3aM1SubSeq:
        /*0000*/ 	.byte	0x0b, 0xcc, 0xee, 0x04, 0x73, 0x29, 0x8b, 0x6f, 0xf6, 0x53, 0x03, 0xf6, 0x23, 0xf6, 0xea, 0xda
        /* <DEDUP_REMOVED lines=125> */
	.type		mrg32k3aM2SubSeq,@object
	.size		mrg32k3aM2SubSeq,(mrg32k3aM1 - mrg32k3aM2SubSeq)
mrg32k3aM2SubSeq:
        /* <DEDUP_REMOVED lines=126> */
	.type		mrg32k3aM1,@object
	.size		mrg32k3aM1,(mrg32k3aM1Seq - mrg32k3aM1)
mrg32k3aM1:
        /* <DEDUP_REMOVED lines=144> */
	.type		mrg32k3aM1Seq,@object
	.size		mrg32k3aM1Seq,(mrg32k3aM2 - mrg32k3aM1Seq)
mrg32k3aM1Seq:
        /* <DEDUP_REMOVED lines=144> */
	.type		mrg32k3aM2,@object
	.size		mrg32k3aM2,(mrg32k3aM2Seq - mrg32k3aM2)
mrg32k3aM2:
        /* <DEDUP_REMOVED lines=144> */
	.type		mrg32k3aM2Seq,@object
	.size		mrg32k3aM2Seq,(precalc_xorwow_matrix - mrg32k3aM2Seq)
mrg32k3aM2Seq:
        /* <DEDUP_REMOVED lines=144> */
	.type		precalc_xorwow_matrix,@object
	.size		precalc_xorwow_matrix,(precalc_xorwow_offset_matrix - precalc_xorwow_matrix)
precalc_xorwow_matrix:
        /* <DEDUP_REMOVED lines=6400> */
	.type		precalc_xorwow_offset_matrix,@object
	.size		precalc_xorwow_offset_matrix,($str - precalc_xorwow_offset_matrix)
precalc_xorwow_offset_matrix:
        /* <DEDUP_REMOVED lines=6400> */
	.type		$str,@object
	.size		$str,($str$1 - $str)
$str:
        /*353c0*/ 	.byte	0x66, 0x61, 0x6c, 0x73, 0x65, 0x00
	.type		$str$1,@object
	.size		$str$1,($str$7 - $str$1)
$str$1:
        /*353c6*/ 	.byte	0x2f, 0x74, 0x6d, 0x70, 0x2f, 0x73, 0x61, 0x73, 0x73, 0x5f, 0x63, 0x75, 0x5f, 0x37, 0x5f, 0x69
        /*353d6*/ 	.byte	0x64, 0x6c, 0x76, 0x35, 0x32, 0x2f, 0x6b, 0x2e, 0x63, 0x75, 0x00
	.type		$str$7,@object
	.size		$str$7,($str$9 - $str$7)
$str$7:
        /*353e1*/ 	.byte	0x72, 0x20, 0x3c, 0x20, 0x6c, 0x61, 0x79, 0x65, 0x72, 0x53, 0x69, 0x7a, 0x65, 0x20, 0x26, 0x26
        /*353f1*/ 	.byte	0x20, 0x63, 0x20, 0x3c, 0x20, 0x69, 0x6e, 0x70, 0x75, 0x74, 0x53, 0x69, 0x7a, 0x65, 0x00
	.type		$str$9,@object
	.size		$str$9,($str$4 - $str$9)
$str$9:
        /*35400*/ 	.byte	0x72, 0x20, 0x3c, 0x20, 0x6d, 0x61, 0x78, 0x42, 0x61, 0x74, 0x63, 0x68, 0x53, 0x69, 0x7a, 0x65
        /*35410*/ 	.byte	0x20, 0x26, 0x26, 0x20, 0x63, 0x20, 0x3c, 0x20, 0x6c, 0x61, 0x79, 0x65, 0x72, 0x53, 0x69, 0x7a
        /*35420*/ 	.byte	0x65, 0x00
	.type		$str$4,@object
	.size		$str$4,($str$3 - $str$4)
$str$4:
        /*35422*/ 	.byte	0x6d, 0x6f, 0x6d, 0x65, 0x6e, 0x74, 0x75, 0x6d, 0x2e, 0x6c, 0x61, 0x79, 0x65, 0x72, 0x53, 0x69
        /*35432*/ 	.byte	0x7a, 0x65, 0x20, 0x3d, 0x3d, 0x20, 0x72, 0x6d, 0x73, 0x2e, 0x6c, 0x61, 0x79, 0x65, 0x72, 0x53
        /*35442*/ 	.byte	0x69, 0x7a, 0x65, 0x00
	.type		$str$3,@object
	.size		$str$3,($str$8 - $str$3)
$str$3:
        /*35446*/ 	.byte	0x6d, 0x6f, 0x6d, 0x65, 0x6e, 0x74, 0x75, 0x6d, 0x2e, 0x69, 0x6e, 0x70, 0x75, 0x74, 0x53, 0x69
        /*35456*/ 	.byte	0x7a, 0x65, 0x20, 0x3d, 0x3d, 0x20, 0x72, 0x6d, 0x73, 0x2e, 0x69, 0x6e, 0x70, 0x75, 0x74, 0x53
        /*35466*/ 	.byte	0x69, 0x7a, 0x65, 0x00
	.type		$str$8,@object
	.size		$str$8,($str$6 - $str$8)
$str$8:
        /*3546a*/ 	.byte	0x72, 0x20, 0x3c, 0x20, 0x6d, 0x61, 0x78, 0x42, 0x61, 0x74, 0x63, 0x68, 0x53, 0x69, 0x7a, 0x65
        /*3547a*/ 	.byte	0x20, 0x26, 0x26, 0x20, 0x63, 0x20, 0x3c, 0x20, 0x74, 0x61, 0x72, 0x67, 0x65, 0x74, 0x4f, 0x75
        /*3548a*/ 	.byte	0x74, 0x70, 0x75, 0x74, 0x44, 0x69, 0x6d, 0x00
	.type		$str$6,@object
	.size		$str$6,($str$5 - $str$6)
$str$6:
        /*35492*/ 	.byte	0x6f, 0x75, 0x74, 0x2e, 0x6c, 0x61, 0x79, 0x65, 0x72, 0x53, 0x69, 0x7a, 0x65, 0x20, 0x3d, 0x3d
        /*354a2*/ 	.byte	0x20, 0x73, 0x61, 0x6d, 0x70, 0x6c, 0x65, 0x73, 0x2e, 0x74, 0x61, 0x72, 0x67, 0x65, 0x74, 0x4f
        /*354b2*/ 	.byte	0x75, 0x74, 0x70, 0x75, 0x74, 0x44, 0x69, 0x6d, 0x00
	.type		$str$5,@object
	.size		$str$5,(__unnamed_8 - $str$5)
$str$5:
        /*354bb*/ 	.byte	0x6e, 0x65, 0x74, 0x77, 0x6f, 0x72, 0x6b, 0x4f, 0x75, 0x74, 0x70, 0x75, 0x74, 0x2e, 0x6c, 0x61
        /*354cb*/ 	.byte	0x79, 0x65, 0x72, 0x53, 0x69, 0x7a, 0x65, 0x20, 0x3d, 0x3d, 0x20, 0x73, 0x61, 0x6d, 0x70, 0x6c
        /*354db*/ 	.byte	0x65, 0x73, 0x2e, 0x74, 0x61, 0x72, 0x67, 0x65, 0x74, 0x4f, 0x75, 0x74, 0x70, 0x75, 0x74, 0x44
        /*354eb*/ 	.byte	0x69, 0x6d, 0x20, 0x2b, 0x20, 0x31, 0x00
	.type		__unnamed_8,@object
	.size		__unnamed_8,($str$2 - __unnamed_8)
__unnamed_8:
        /*354f2*/ 	.byte	0x76, 0x6f, 0x69, 0x64, 0x20, 0x73, 0x6f, 0x66, 0x74, 0x6d, 0x61, 0x78, 0x4b, 0x65, 0x72, 0x6e
        /*35502*/ 	.byte	0x65, 0x6c, 0x28, 0x6e, 0x65, 0x75, 0x72, 0x61, 0x6c, 0x6e, 0x65, 0x74, 0x77, 0x6f, 0x72, 0x6b
        /*35512*/ 	.byte	0x3a, 0x3a, 0x63, 0x75, 0x64, 0x61, 0x3a, 0x3a, 0x4c, 0x61, 0x79, 0x65, 0x72, 0x42, 0x61, 0x74
        /*35522*/ 	.byte	0x63, 0x68, 0x4f, 0x75, 0x74, 0x70, 0x75, 0x74, 0x73, 0x29, 0x00
	.type		$str$2,@object
	.size		$str$2,(__unnamed_6 - $str$2)
$str$2:
        /*3552d*/ 	.byte	0x62, 0x6c, 0x6f, 0x63, 0x6b, 0x44, 0x69, 0x6d, 0x2e, 0x78, 0x20, 0x3c, 0x3d, 0x20, 0x6f, 0x75
        /*3553d*/ 	.byte	0x74, 0x70, 0x75, 0x74, 0x73, 0x2e, 0x6c, 0x61, 0x79, 0x65, 0x72, 0x53, 0x69, 0x7a, 0x65, 0x20
        /*3554d*/ 	.byte	0x26, 0x26, 0x20, 0x67, 0x72, 0x69, 0x64, 0x44, 0x69, 0x6d, 0x2e, 0x78, 0x20, 0x3d, 0x3d, 0x20
        /*3555d*/ 	.byte	0x6f, 0x75, 0x74, 0x70, 0x75, 0x74, 0x73, 0x2e, 0x62, 0x61, 0x74, 0x63, 0x68, 0x53, 0x69, 0x7a
        /*3556d*/ 	.byte	0x65, 0x00
	.type		__unnamed_6,@object
	.size		__unnamed_6,(__unnamed_1 - __unnamed_6)
__unnamed_6:
        /*3556f*/ 	.byte	0x66, 0x6c, 0x6f, 0x61, 0x74, 0x20, 0x61, 0x63, 0x74, 0x69, 0x76, 0x61, 0x74, 0x69, 0x6f, 0x6e
        /*3557f*/ 	.byte	0x56, 0x61, 0x6c, 0x75, 0x65, 0x28, 0x66, 0x6c, 0x6f, 0x61, 0x74, 0x2c, 0x20, 0x6e, 0x65, 0x75
        /*3558f*/ 	.byte	0x72, 0x61, 0x6c, 0x6e, 0x65, 0x74, 0x77, 0x6f, 0x72, 0x6b, 0x3a, 0x3a, 0x63, 0x75, 0x64, 0x61
        /*3559f*/ 	.byte	0x3a, 0x3a, 0x4c, 0x61, 0x79, 0x65, 0x72, 0x41, 0x63, 0x74, 0x69, 0x76, 0x61, 0x74, 0x69, 0x6f
        /*355af*/ 	.byte	0x6e, 0x29, 0x00
	.type		__unnamed_1,@object
	.size		__unnamed_1,(__unnamed_7 - __unnamed_1)
__unnamed_1:
        /*355b2*/ 	.byte	0x66, 0x6c, 0x6f, 0x61, 0x74, 0x20, 0x2a, 0x6e, 0x65, 0x75, 0x72, 0x61, 0x6c, 0x6e, 0x65, 0x74
        /*355c2*/ 	.byte	0x77, 0x6f, 0x72, 0x6b, 0x3a, 0x3a, 0x63, 0x75, 0x64, 0x61, 0x3a, 0x3a, 0x4c, 0x61, 0x79, 0x65
        /*355d2*/ 	.byte	0x72, 0x57, 0x65, 0x69, 0x67, 0x68, 0x74, 0x73, 0x3a, 0x3a, 0x45, 0x6c, 0x65, 0x6d, 0x28, 0x75
        /*355e2*/ 	.byte	0x6e, 0x73, 0x69, 0x67, 0x6e, 0x65, 0x64, 0x20, 0x69, 0x6e, 0x74, 0x2c, 0x20, 0x75, 0x6e, 0x73
        /*355f2*/ 	.byte	0x69, 0x67, 0x6e, 0x65, 0x64, 0x20, 0x69, 0x6e, 0x74, 0x29, 0x00
	.type		__unnamed_7,@object
	.size		__unnamed_7,(__unnamed_5 - __unnamed_7)
__unnamed_7:
        /*355fd*/ 	.byte	0x66, 0x6c, 0x6f, 0x61, 0x74, 0x20, 0x61, 0x63, 0x74, 0x69, 0x76, 0x61, 0x74, 0x69, 0x6f, 0x6e
        /*3560d*/ 	.byte	0x44, 0x65, 0x72, 0x69, 0x76, 0x61, 0x74, 0x69, 0x76, 0x65, 0x28, 0x66, 0x6c, 0x6f, 0x61, 0x74
        /*3561d*/ 	.byte	0x2c, 0x20, 0x66, 0x6c, 0x6f, 0x61, 0x74, 0x2c, 0x20, 0x6e, 0x65, 0x75, 0x72, 0x61, 0x6c, 0x6e
        /*3562d*/ 	.byte	0x65, 0x74, 0x77, 0x6f, 0x72, 0x6b, 0x3a, 0x3a, 0x63, 0x75, 0x64, 0x61, 0x3a, 0x3a, 0x4c, 0x61
        /*3563d*/ 	.byte	0x79, 0x65, 0x72, 0x41, 0x63, 0x74, 0x69, 0x76, 0x61, 0x74, 0x69, 0x6f, 0x6e, 0x29, 0x00
	.type		__unnamed_5,@object
	.size		__unnamed_5,(__unnamed_3 - __unnamed_5)
__unnamed_5:
        /*3564c*/ 	.byte	0x66, 0x6c, 0x6f, 0x61, 0x74, 0x20, 0x2a, 0x6e, 0x65, 0x75, 0x72, 0x61, 0x6c, 0x6e, 0x65, 0x74
        /*3565c*/ 	.byte	0x77, 0x6f, 0x72, 0x6b, 0x3a, 0x3a, 0x63, 0x75, 0x64, 0x61, 0x3a, 0x3a, 0x4c, 0x61, 0x79, 0x65
        /*3566c*/ 	.byte	0x72, 0x42, 0x61, 0x74, 0x63, 0x68, 0x44, 0x65, 0x6c, 0x74, 0x61, 0x73, 0x3a, 0x3a, 0x45, 0x6c
        /*3567c*/ 	.byte	0x65, 0x6d, 0x28, 0x75, 0x6e, 0x73, 0x69, 0x67, 0x6e, 0x65, 0x64, 0x20, 0x69, 0x6e, 0x74, 0x2c
        /*3568c*/ 	.byte	0x20, 0x75, 0x6e, 0x73, 0x69, 0x67, 0x6e, 0x65, 0x64, 0x20, 0x69, 0x6e, 0x74, 0x29, 0x00
	.type		__unnamed_3,@object
	.size		__unnamed_3,(__unnamed_2 - __unnamed_3)
__unnamed_3:
        /*3569b*/ 	.byte	0x66, 0x6c, 0x6f, 0x61, 0x74, 0x20, 0x2a, 0x6e, 0x65, 0x75, 0x72, 0x61, 0x6c, 0x6e, 0x65, 0x74
        /*356ab*/ 	.byte	0x77, 0x6f, 0x72, 0x6b, 0x3a, 0x3a, 0x63, 0x75, 0x64, 0x61, 0x3a, 0x3a, 0x4c, 0x61, 0x79, 0x65
        /*356bb*/ 	.byte	0x72, 0x42, 0x61, 0x74, 0x63, 0x68, 0x4f, 0x75, 0x74, 0x70, 0x75, 0x74, 0x73, 0x3a, 0x3a, 0x4f
        /*356cb*/ 	.byte	0x75, 0x74, 0x70, 0x75, 0x74, 0x45, 0x6c, 0x65, 0x6d, 0x28, 0x75, 0x6e, 0x73, 0x69, 0x67, 0x6e
        /*356db*/ 	.byte	0x65, 0x64, 0x20, 0x69, 0x6e, 0x74, 0x2c, 0x20, 0x75, 0x6e, 0x73, 0x69, 0x67, 0x6e, 0x65, 0x64
        /*356eb*/ 	.byte	0x20, 0x69, 0x6e, 0x74, 0x29, 0x00
	.type		__unnamed_2,@object
	.size		__unnamed_2,(__unnamed_4 - __unnamed_2)
__unnamed_2:
        /*356f1*/ 	.byte	0x66, 0x6c, 0x6f, 0x61, 0x74, 0x20, 0x2a, 0x6e, 0x65, 0x75, 0x72, 0x61, 0x6c, 0x6e, 0x65, 0x74
        /*35701*/ 	.byte	0x77, 0x6f, 0x72, 0x6b, 0x3a, 0x3a, 0x63, 0x75, 0x64, 0x61, 0x3a, 0x3a, 0x53, 0x61, 0x6d, 0x70
        /*35711*/ 	.byte	0x6c, 0x65, 0x73, 0x42, 0x61, 0x74, 0x63, 0x68, 0x3a, 0x3a, 0x54, 0x61, 0x72, 0x67, 0x65, 0x74
        /*35721*/ 	.byte	0x4f, 0x75, 0x74, 0x70, 0x75, 0x74, 0x45, 0x6c, 0x65, 0x6d, 0x28, 0x75, 0x6e, 0x73, 0x69, 0x67
        /*35731*/ 	.byte	0x6e, 0x65, 0x64, 0x20, 0x69, 0x6e, 0x74, 0x2c, 0x20, 0x75, 0x6e, 0x73, 0x69, 0x67, 0x6e, 0x65
        /*35741*/ 	.byte	0x64, 0x20, 0x69, 0x6e, 0x74, 0x29, 0x00
	.type		__unnamed_4,@object
	.size		__unnamed_4,(__unnamed_9 - __unnamed_4)
__unnamed_4:
        /*35748*/ 	.byte	0x66, 0x6c, 0x6f, 0x61, 0x74, 0x20, 0x2a, 0x6e, 0x65, 0x75, 0x72, 0x61, 0x6c, 0x6e, 0x65, 0x74
        /*35758*/ 	.byte	0x77, 0x6f, 0x72, 0x6b, 0x3a, 0x3a, 0x63, 0x75, 0x64, 0x61, 0x3a, 0x3a, 0x4c, 0x61, 0x79, 0x65
        /*35768*/ 	.byte	0x72, 0x42, 0x61, 0x74, 0x63, 0x68, 0x4f, 0x75, 0x74, 0x70, 0x75, 0x74, 0x73, 0x3a, 0x3a, 0x44
        /*35778*/ 	.byte	0x65, 0x72, 0x69, 0x76, 0x61, 0x74, 0x69, 0x76, 0x65, 0x45, 0x6c, 0x65, 0x6d, 0x28, 0x75, 0x6e
        /*35788*/ 	.byte	0x73, 0x69, 0x67, 0x6e, 0x65, 0x64, 0x20, 0x69, 0x6e, 0x74, 0x2c, 0x20, 0x75, 0x6e, 0x73, 0x69
        /*35798*/ 	.byte	0x67, 0x6e, 0x65, 0x64, 0x20, 0x69, 0x6e, 0x74, 0x29, 0x00
	.type		__unnamed_9,@object
	.size		__unnamed_9,(__unnamed_10 - __unnamed_9)
__unnamed_9:
        /*357a2*/ 	.byte	0x76, 0x6f, 0x69, 0x64, 0x20, 0x69, 0x6e, 0x69, 0x74, 0x69, 0x61, 0x6c, 0x69, 0x73, 0x65, 0x41
        /*357b2*/ 	.byte	0x64, 0x61, 0x6d, 0x57, 0x65, 0x69, 0x67, 0x68, 0x74, 0x73, 0x28, 0x6e, 0x65, 0x75, 0x72, 0x61
        /*357c2*/ 	.byte	0x6c, 0x6e, 0x65, 0x74, 0x77, 0x6f, 0x72, 0x6b, 0x3a, 0x3a, 0x63, 0x75, 0x64, 0x61, 0x3a, 0x3a
        /*357d2*/ 	.byte	0x4c, 0x61, 0x79, 0x65, 0x72, 0x57, 0x65, 0x69, 0x67, 0x68, 0x74, 0x73, 0x2c, 0x20, 0x6e, 0x65
        /*357e2*/ 	.byte	0x75, 0x72, 0x61, 0x6c, 0x6e, 0x65, 0x74, 0x77, 0x6f, 0x72, 0x6b, 0x3a, 0x3a, 0x63, 0x75, 0x64
        /*357f2*/ 	.byte	0x61, 0x3a, 0x3a, 0x4c, 0x61, 0x79, 0x65, 0x72, 0x57, 0x65, 0x69, 0x67, 0x68, 0x74, 0x73, 0x29
        /*35802*/ 	.byte	0x00
	.type		__unnamed_10,@object
	.size		__unnamed_10,(.L_18 - __unnamed_10)
__unnamed_10:
        /* <DEDUP_REMOVED lines=8> */
        /*35883*/ 	.byte	0x42, 0x61, 0x74, 0x63, 0x68, 0x44, 0x65, 0x6c, 0x74, 0x61, 0x73, 0x29, 0x00
.L_18:


//--------------------- .nv.shared._Z21updateWeightsWithAdamN13neuralnetwork4cuda12LayerWeightsES1_S1_ffff --------------------------
	.section	.nv.shared._Z21updateWeightsWithAdamN13neuralnetwork4cuda12LayerWeightsES1_S1_ffff,"aw",@nobits
	.sectionflags	@""
	.align	16
	.zero		1024


//--------------------- .nv.shared.reserved.0     --------------------------
	.section	.nv.shared.reserved.0,"aw",@nobits
	.weak		__nv_reservedSMEM_offset_0_alias
	.size		__nv_reservedSMEM_offset_0_alias, 0, 64
	.other		__nv_reservedSMEM_offset_0_alias,@"STO_CUDA_RESERVED_SHARED STV_DEFAULT"
__nv_reservedSMEM_offset_0_alias:
	.zero		0
	.zero		64


//--------------------- .nv.shared._Z20updateMomentumAndRMSN13neuralnetwork4cuda12LayerWeightsES1_S1_ff --------------------------
	.section	.nv.shared._Z20updateMomentumAndRMSN13neuralnetwork4cuda12LayerWeightsES1_S1_ff,"aw",@nobits
	.sectionflags	@""
	.align	16
	.zero		1024


//--------------------- .nv.shared._Z21lastLayerDeltasKernelN13neuralnetwork4cuda17LayerBatchOutputsENS0_12SamplesBatchENS0_16LayerBatchDeltasE --------------------------
	.section	.nv.shared._Z21lastLayerDeltasKernelN13neuralnetwork4cuda17LayerBatchOutputsENS0_12SamplesBatchENS0_16LayerBatchDeltasE,"aw",@nobits
	.sectionflags	@""
	.align	16
	.zero		1024


//--------------------- .nv.shared._Z21initialiseAdamWeightsN13neuralnetwork4cuda12LayerWeightsES1_ --------------------------
	.section	.nv.shared._Z21initialiseAdamWeightsN13neuralnetwork4cuda12LayerWeightsES1_,"aw",@nobits
	.sectionflags	@""
	.align	16
	.zero		1024


//--------------------- .nv.shared._Z22initialiseLayerOutputsN13neuralnetwork4cuda17LayerBatchOutputsE --------------------------
	.section	.nv.shared._Z22initialiseLayerOutputsN13neuralnetwork4cuda17LayerBatchOutputsE,"aw",@nobits
	.sectionflags	@""
	.align	16
	.zero		1024


//--------------------- .nv.shared._Z22initialiseLayerWeightsN13neuralnetwork4cuda12LayerWeightsEfNS0_6RandomE --------------------------
	.section	.nv.shared._Z22initialiseLayerWeightsN13neuralnetwork4cuda12LayerWeightsEfNS0_6RandomE,"aw",@nobits
	.sectionflags	@""
	.align	16
	.zero		1024


//--------------------- .nv.shared._Z13softmaxKernelN13neuralnetwork4cuda17LayerBatchOutputsE --------------------------
	.section	.nv.shared._Z13softmaxKernelN13neuralnetwork4cuda17LayerBatchOutputsE,"aw",@nobits
	.sectionflags	@""
	.align	16
	.zero		1024


//--------------------- .nv.shared._Z14gradientKernelN13neuralnetwork4cuda16LayerBatchDeltasENS0_17LayerBatchOutputsENS0_12LayerWeightsEj --------------------------
	.section	.nv.shared._Z14gradientKernelN13neuralnetwork4cuda16LayerBatchDeltasENS0_17LayerBatchOutputsENS0_12LayerWeightsEj,"aw",@nobits
	.sectionflags	@""
	.align	16
	.zero		1024


//--------------------- .nv.shared._Z19backwardDeltaKernelN13neuralnetwork4cuda16LayerBatchDeltasENS0_12LayerWeightsENS0_17LayerBatchOutputsES1_j --------------------------
	.section	.nv.shared._Z19backwardDeltaKernelN13neuralnetwork4cuda16LayerBatchDeltasENS0_12LayerWeightsENS0_17LayerBatchOutputsES1_j,"aw",@nobits
	.sectionflags	@""
	.align	16
	.zero		1024


//--------------------- .nv.shared._Z17forwardPassKernelN13neuralnetwork4cuda12LayerWeightsENS0_17LayerBatchOutputsES2_NS0_15LayerActivationENS0_6RandomEfbj --------------------------
	.section	.nv.shared._Z17forwardPassKernelN13neuralnetwork4cuda12LayerWeightsENS0_17LayerBatchOutputsES2_NS0_15LayerActivationENS0_6RandomEfbj,"aw",@nobits
	.sectionflags	@""
	.align	16
	.zero		1024


//--------------------- .nv.shared._Z15transposeKernelN13neuralnetwork4cuda12LayerWeightsES1_j --------------------------
	.section	.nv.shared._Z15transposeKernelN13neuralnetwork4cuda12LayerWeightsES1_j,"aw",@nobits
	.sectionflags	@""
	.align	16
	.zero		1024


//--------------------- .nv.constant0._Z21updateWeightsWithAdamN13neuralnetwork4cuda12LayerWeightsES1_S1_ffff --------------------------
	.section	.nv.constant0._Z21updateWeightsWithAdamN13neuralnetwork4cuda12LayerWeightsES1_S1_ffff,"a",@progbits
	.sectionflags	@""
	.align	4
.nv.constant0._Z21updateWeightsWithAdamN13neuralnetwork4cuda12LayerWeightsES1_S1_ffff:
	.zero		984


//--------------------- .nv.constant0._Z20updateMomentumAndRMSN13neuralnetwork4cuda12LayerWeightsES1_S1_ff --------------------------
	.section	.nv.constant0._Z20updateMomentumAndRMSN13neuralnetwork4cuda12LayerWeightsES1_S1_ff,"a",@progbits
	.sectionflags	@""
	.align	4
.nv.constant0._Z20updateMomentumAndRMSN13neuralnetwork4cuda12LayerWeightsES1_S1_ff:
	.zero		976


//--------------------- .nv.constant0._Z21lastLayerDeltasKernelN13neuralnetwork4cuda17LayerBatchOutputsENS0_12SamplesBatchENS0_16LayerBatchDeltasE --------------------------
	.section	.nv.constant0._Z21lastLayerDeltasKernelN13neuralnetwork4cuda17LayerBatchOutputsENS0_12SamplesBatchENS0_16LayerBatchDeltasE,"a",@progbits
	.sectionflags	@""
	.align	4
.nv.constant0._Z21lastLayerDeltasKernelN13neuralnetwork4cuda17LayerBatchOutputsENS0_12SamplesBatchENS0_16LayerBatchDeltasE:
	.zero		1024


//--------------------- .nv.constant0._Z21initialiseAdamWeightsN13neuralnetwork4cuda12LayerWeightsES1_ --------------------------
	.section	.nv.constant0._Z21initialiseAdamWeightsN13neuralnetwork4cuda12LayerWeightsES1_,"a",@progbits
	.sectionflags	@""
	.align	4
.nv.constant0._Z21initialiseAdamWeightsN13neuralnetwork4cuda12LayerWeightsES1_:
	.zero		944


//--------------------- .nv.constant0._Z22initialiseLayerOutputsN13neuralnetwork4cuda17LayerBatchOutputsE --------------------------
	.section	.nv.constant0._Z22initialiseLayerOutputsN13neuralnetwork4cuda17LayerBatchOutputsE,"a",@progbits
	.sectionflags	@""
	.align	4
.nv.constant0._Z22initialiseLayerOutputsN13neuralnetwork4cuda17LayerBatchOutputsE:
	.zero		944


//--------------------- .nv.constant0._Z22initialiseLayerWeightsN13neuralnetwork4cuda12LayerWeightsEfNS0_6RandomE --------------------------
	.section	.nv.constant0._Z22initialiseLayerWeightsN13neuralnetwork4cuda12LayerWeightsEfNS0_6RandomE,"a",@progbits
	.sectionflags	@""
	.align	4
.nv.constant0._Z22initialiseLayerWeightsN13neuralnetwork4cuda12LayerWeightsEfNS0_6RandomE:
	.zero		944


//--------------------- .nv.constant0._Z13softmaxKernelN13neuralnetwork4cuda17LayerBatchOutputsE --------------------------
	.section	.nv.constant0._Z13softmaxKernelN13neuralnetwork4cuda17LayerBatchOutputsE,"a",@progbits
	.sectionflags	@""
	.align	4
.nv.constant0._Z13softmaxKernelN13neuralnetwork4cuda17LayerBatchOutputsE:
	.zero		944


//--------------------- .nv.constant0._Z14gradientKernelN13neuralnetwork4cuda16LayerBatchDeltasENS0_17LayerBatchOutputsENS0_12LayerWeightsEj --------------------------
	.section	.nv.constant0._Z14gradientKernelN13neuralnetwork4cuda16LayerBatchDeltasENS0_17LayerBatchOutputsENS0_12LayerWeightsEj,"a",@progbits
	.sectionflags	@""
	.align	4
.nv.constant0._Z14gradientKernelN13neuralnetwork4cuda16LayerBatchDeltasENS0_17LayerBatchOutputsENS0_12LayerWeightsEj:
	.zero		1004


//--------------------- .nv.constant0._Z19backwardDeltaKernelN13neuralnetwork4cuda16LayerBatchDeltasENS0_12LayerWeightsENS0_17LayerBatchOutputsES1_j --------------------------
	.section	.nv.constant0._Z19backwardDeltaKernelN13neuralnetwork4cuda16LayerBatchDeltasENS0_12LayerWeightsENS0_17LayerBatchOutputsES1_j,"a",@progbits
	.sectionflags	@""
	.align	4
.nv.constant0._Z19backwardDeltaKernelN13neuralnetwork4cuda16LayerBatchDeltasENS0_12LayerWeightsENS0_17LayerBatchOutputsES1_j:
	.zero		1036


//--------------------- .nv.constant0._Z17forwardPassKernelN13neuralnetwork4cuda12LayerWeightsENS0_17LayerBatchOutputsES2_NS0_15LayerActivationENS0_6RandomEfbj --------------------------
	.section	.nv.constant0._Z17forwardPassKernelN13neuralnetwork4cuda12LayerWeightsENS0_17LayerBatchOutputsES2_NS0_15LayerActivationENS0_6RandomEfbj,"a",@progbits
	.sectionflags	@""
	.align	4
.nv.constant0._Z17forwardPassKernelN13neuralnetwork4cuda12LayerWeightsENS0_17LayerBatchOutputsES2_NS0_15LayerActivationENS0_6RandomEfbj:
	.zero		1052


//--------------------- .nv.constant0._Z15transposeKernelN13neuralnetwork4cuda12LayerWeightsES1_j --------------------------
	.section	.nv.constant0._Z15transposeKernelN13neuralnetwork4cuda12LayerWeightsES1_j,"a",@progbits
	.sectionflags	@""
	.align	4
.nv.constant0._Z15transposeKernelN13neuralnetwork4cuda12LayerWeightsES1_j:
	.zero		948


//--------------------- SYMBOLS --------------------------

	.type		.nv.reservedSmem.offset0,@object
	.size		.nv.reservedSmem.offset0,0x4
	.type		.nv.reservedSmem.cap,@object
	.size		.nv.reservedSmem.cap,0x4
	.type		__assertfail,@function
